//
// Generated by NVIDIA NVVM Compiler
//
// Compiler Build ID: CL-36424714
// Cuda compilation tools, release 13.0, V13.0.88
// Based on NVVM 20.0.0
//

.version 9.0
.target sm_100
.address_size 64

	// .globl	_Z18My_spmv_csr_kernelIifLj128ELj2EEvT_PKS0_S2_PKT0_S5_PS3_

.visible .entry _Z18My_spmv_csr_kernelIifLj128ELj2EEvT_PKS0_S2_PKT0_S5_PS3_(
	.param .u32 _Z18My_spmv_csr_kernelIifLj128ELj2EEvT_PKS0_S2_PKT0_S5_PS3__param_0,
	.param .u64 .ptr .align 1 _Z18My_spmv_csr_kernelIifLj128ELj2EEvT_PKS0_S2_PKT0_S5_PS3__param_1,
	.param .u64 .ptr .align 1 _Z18My_spmv_csr_kernelIifLj128ELj2EEvT_PKS0_S2_PKT0_S5_PS3__param_2,
	.param .u64 .ptr .align 1 _Z18My_spmv_csr_kernelIifLj128ELj2EEvT_PKS0_S2_PKT0_S5_PS3__param_3,
	.param .u64 .ptr .align 1 _Z18My_spmv_csr_kernelIifLj128ELj2EEvT_PKS0_S2_PKT0_S5_PS3__param_4,
	.param .u64 .ptr .align 1 _Z18My_spmv_csr_kernelIifLj128ELj2EEvT_PKS0_S2_PKT0_S5_PS3__param_5
)
{
	.reg .pred 	%p<13>;
	.reg .b32 	%r<75>;
	.reg .b32 	%f<114>;
	.reg .b64 	%rd<85>;

	ld.param.u32 	%r25, [_Z18My_spmv_csr_kernelIifLj128ELj2EEvT_PKS0_S2_PKT0_S5_PS3__param_0];
	ld.param.u64 	%rd4, [_Z18My_spmv_csr_kernelIifLj128ELj2EEvT_PKS0_S2_PKT0_S5_PS3__param_1];
	ld.param.u64 	%rd6, [_Z18My_spmv_csr_kernelIifLj128ELj2EEvT_PKS0_S2_PKT0_S5_PS3__param_2];
	ld.param.u64 	%rd7, [_Z18My_spmv_csr_kernelIifLj128ELj2EEvT_PKS0_S2_PKT0_S5_PS3__param_3];
	ld.param.u64 	%rd8, [_Z18My_spmv_csr_kernelIifLj128ELj2EEvT_PKS0_S2_PKT0_S5_PS3__param_4];
	ld.param.u64 	%rd5, [_Z18My_spmv_csr_kernelIifLj128ELj2EEvT_PKS0_S2_PKT0_S5_PS3__param_5];
	cvta.to.global.u64 	%rd1, %rd8;
	cvta.to.global.u64 	%rd2, %rd6;
	cvta.to.global.u64 	%rd3, %rd7;
	mov.u32 	%r26, %ctaid.x;
	shl.b32 	%r27, %r26, 8;
	mov.u32 	%r28, %tid.x;
	add.s32 	%r29, %r27, %r28;
	and.b32  	%r1, %r28, 1;
	shr.u32 	%r2, %r29, 1;
	setp.ge.s32 	%p1, %r2, %r25;
	@%p1 bra 	$L__BB0_16;
	cvta.to.global.u64 	%rd9, %rd4;
	mul.wide.u32 	%rd10, %r2, 4;
	add.s64 	%rd11, %rd9, %rd10;
	ld.global.u32 	%r3, [%rd11];
	ld.global.u32 	%r4, [%rd11+4];
	add.s32 	%r70, %r3, %r1;
	setp.ge.s32 	%p2, %r70, %r4;
	mov.f32 	%f113, 0f00000000;
	@%p2 bra 	$L__BB0_14;
	add.s32 	%r30, %r70, 2;
	max.s32 	%r31, %r4, %r30;
	not.b32 	%r32, %r3;
	add.s32 	%r33, %r31, %r32;
	sub.s32 	%r34, %r33, %r1;
	shr.u32 	%r35, %r34, 1;
	add.s32 	%r6, %r35, 1;
	and.b32  	%r7, %r6, 15;
	setp.lt.u32 	%p3, %r34, 30;
	mov.f32 	%f113, 0f00000000;
	@%p3 bra 	$L__BB0_5;
	and.b32  	%r36, %r6, -16;
	neg.s32 	%r68, %r36;
	mov.f32 	%f113, 0f00000000;
$L__BB0_4:
	.pragma "nounroll";
	mul.wide.s32 	%rd12, %r70, 4;
	add.s64 	%rd13, %rd3, %rd12;
	ld.global.f32 	%f19, [%rd13];
	add.s64 	%rd14, %rd2, %rd12;
	ld.global.u32 	%r37, [%rd14];
	mul.wide.s32 	%rd15, %r37, 4;
	add.s64 	%rd16, %rd1, %rd15;
	ld.global.f32 	%f20, [%rd16];
	fma.rn.f32 	%f21, %f19, %f20, %f113;
	ld.global.f32 	%f22, [%rd13+8];
	ld.global.u32 	%r38, [%rd14+8];
	mul.wide.s32 	%rd17, %r38, 4;
	add.s64 	%rd18, %rd1, %rd17;
	ld.global.f32 	%f23, [%rd18];
	fma.rn.f32 	%f24, %f22, %f23, %f21;
	ld.global.f32 	%f25, [%rd13+16];
	ld.global.u32 	%r39, [%rd14+16];
	mul.wide.s32 	%rd19, %r39, 4;
	add.s64 	%rd20, %rd1, %rd19;
	ld.global.f32 	%f26, [%rd20];
	fma.rn.f32 	%f27, %f25, %f26, %f24;
	ld.global.f32 	%f28, [%rd13+24];
	ld.global.u32 	%r40, [%rd14+24];
	mul.wide.s32 	%rd21, %r40, 4;
	add.s64 	%rd22, %rd1, %rd21;
	ld.global.f32 	%f29, [%rd22];
	fma.rn.f32 	%f30, %f28, %f29, %f27;
	ld.global.f32 	%f31, [%rd13+32];
	ld.global.u32 	%r41, [%rd14+32];
	mul.wide.s32 	%rd23, %r41, 4;
	add.s64 	%rd24, %rd1, %rd23;
	ld.global.f32 	%f32, [%rd24];
	fma.rn.f32 	%f33, %f31, %f32, %f30;
	ld.global.f32 	%f34, [%rd13+40];
	ld.global.u32 	%r42, [%rd14+40];
	mul.wide.s32 	%rd25, %r42, 4;
	add.s64 	%rd26, %rd1, %rd25;
	ld.global.f32 	%f35, [%rd26];
	fma.rn.f32 	%f36, %f34, %f35, %f33;
	ld.global.f32 	%f37, [%rd13+48];
	ld.global.u32 	%r43, [%rd14+48];
	mul.wide.s32 	%rd27, %r43, 4;
	add.s64 	%rd28, %rd1, %rd27;
	ld.global.f32 	%f38, [%rd28];
	fma.rn.f32 	%f39, %f37, %f38, %f36;
	ld.global.f32 	%f40, [%rd13+56];
	ld.global.u32 	%r44, [%rd14+56];
	mul.wide.s32 	%rd29, %r44, 4;
	add.s64 	%rd30, %rd1, %rd29;
	ld.global.f32 	%f41, [%rd30];
	fma.rn.f32 	%f42, %f40, %f41, %f39;
	ld.global.f32 	%f43, [%rd13+64];
	ld.global.u32 	%r45, [%rd14+64];
	mul.wide.s32 	%rd31, %r45, 4;
	add.s64 	%rd32, %rd1, %rd31;
	ld.global.f32 	%f44, [%rd32];
	fma.rn.f32 	%f45, %f43, %f44, %f42;
	ld.global.f32 	%f46, [%rd13+72];
	ld.global.u32 	%r46, [%rd14+72];
	mul.wide.s32 	%rd33, %r46, 4;
	add.s64 	%rd34, %rd1, %rd33;
	ld.global.f32 	%f47, [%rd34];
	fma.rn.f32 	%f48, %f46, %f47, %f45;
	ld.global.f32 	%f49, [%rd13+80];
	ld.global.u32 	%r47, [%rd14+80];
	mul.wide.s32 	%rd35, %r47, 4;
	add.s64 	%rd36, %rd1, %rd35;
	ld.global.f32 	%f50, [%rd36];
	fma.rn.f32 	%f51, %f49, %f50, %f48;
	ld.global.f32 	%f52, [%rd13+88];
	ld.global.u32 	%r48, [%rd14+88];
	mul.wide.s32 	%rd37, %r48, 4;
	add.s64 	%rd38, %rd1, %rd37;
	ld.global.f32 	%f53, [%rd38];
	fma.rn.f32 	%f54, %f52, %f53, %f51;
	ld.global.f32 	%f55, [%rd13+96];
	ld.global.u32 	%r49, [%rd14+96];
	mul.wide.s32 	%rd39, %r49, 4;
	add.s64 	%rd40, %rd1, %rd39;
	ld.global.f32 	%f56, [%rd40];
	fma.rn.f32 	%f57, %f55, %f56, %f54;
	ld.global.f32 	%f58, [%rd13+104];
	ld.global.u32 	%r50, [%rd14+104];
	mul.wide.s32 	%rd41, %r50, 4;
	add.s64 	%rd42, %rd1, %rd41;
	ld.global.f32 	%f59, [%rd42];
	fma.rn.f32 	%f60, %f58, %f59, %f57;
	ld.global.f32 	%f61, [%rd13+112];
	ld.global.u32 	%r51, [%rd14+112];
	mul.wide.s32 	%rd43, %r51, 4;
	add.s64 	%rd44, %rd1, %rd43;
	ld.global.f32 	%f62, [%rd44];
	fma.rn.f32 	%f63, %f61, %f62, %f60;
	ld.global.f32 	%f64, [%rd13+120];
	ld.global.u32 	%r52, [%rd14+120];
	mul.wide.s32 	%rd45, %r52, 4;
	add.s64 	%rd46, %rd1, %rd45;
	ld.global.f32 	%f65, [%rd46];
	fma.rn.f32 	%f113, %f64, %f65, %f63;
	add.s32 	%r70, %r70, 32;
	add.s32 	%r68, %r68, 16;
	setp.ne.s32 	%p4, %r68, 0;
	@%p4 bra 	$L__BB0_4;
$L__BB0_5:
	setp.eq.s32 	%p5, %r7, 0;
	@%p5 bra 	$L__BB0_14;
	and.b32  	%r14, %r6, 7;
	setp.lt.u32 	%p6, %r7, 8;
	@%p6 bra 	$L__BB0_8;
	mul.wide.s32 	%rd47, %r70, 4;
	add.s64 	%rd48, %rd3, %rd47;
	ld.global.f32 	%f67, [%rd48];
	add.s64 	%rd49, %rd2, %rd47;
	ld.global.u32 	%r53, [%rd49];
	mul.wide.s32 	%rd50, %r53, 4;
	add.s64 	%rd51, %rd1, %rd50;
	ld.global.f32 	%f68, [%rd51];
	fma.rn.f32 	%f69, %f67, %f68, %f113;
	ld.global.f32 	%f70, [%rd48+8];
	ld.global.u32 	%r54, [%rd49+8];
	mul.wide.s32 	%rd52, %r54, 4;
	add.s64 	%rd53, %rd1, %rd52;
	ld.global.f32 	%f71, [%rd53];
	fma.rn.f32 	%f72, %f70, %f71, %f69;
	ld.global.f32 	%f73, [%rd48+16];
	ld.global.u32 	%r55, [%rd49+16];
	mul.wide.s32 	%rd54, %r55, 4;
	add.s64 	%rd55, %rd1, %rd54;
	ld.global.f32 	%f74, [%rd55];
	fma.rn.f32 	%f75, %f73, %f74, %f72;
	ld.global.f32 	%f76, [%rd48+24];
	ld.global.u32 	%r56, [%rd49+24];
	mul.wide.s32 	%rd56, %r56, 4;
	add.s64 	%rd57, %rd1, %rd56;
	ld.global.f32 	%f77, [%rd57];
	fma.rn.f32 	%f78, %f76, %f77, %f75;
	ld.global.f32 	%f79, [%rd48+32];
	ld.global.u32 	%r57, [%rd49+32];
	mul.wide.s32 	%rd58, %r57, 4;
	add.s64 	%rd59, %rd1, %rd58;
	ld.global.f32 	%f80, [%rd59];
	fma.rn.f32 	%f81, %f79, %f80, %f78;
	ld.global.f32 	%f82, [%rd48+40];
	ld.global.u32 	%r58, [%rd49+40];
	mul.wide.s32 	%rd60, %r58, 4;
	add.s64 	%rd61, %rd1, %rd60;
	ld.global.f32 	%f83, [%rd61];
	fma.rn.f32 	%f84, %f82, %f83, %f81;
	ld.global.f32 	%f85, [%rd48+48];
	ld.global.u32 	%r59, [%rd49+48];
	mul.wide.s32 	%rd62, %r59, 4;
	add.s64 	%rd63, %rd1, %rd62;
	ld.global.f32 	%f86, [%rd63];
	fma.rn.f32 	%f87, %f85, %f86, %f84;
	ld.global.f32 	%f88, [%rd48+56];
	ld.global.u32 	%r60, [%rd49+56];
	mul.wide.s32 	%rd64, %r60, 4;
	add.s64 	%rd65, %rd1, %rd64;
	ld.global.f32 	%f89, [%rd65];
	fma.rn.f32 	%f113, %f88, %f89, %f87;
	add.s32 	%r70, %r70, 16;
$L__BB0_8:
	setp.eq.s32 	%p7, %r14, 0;
	@%p7 bra 	$L__BB0_14;
	and.b32  	%r17, %r6, 3;
	setp.lt.u32 	%p8, %r14, 4;
	@%p8 bra 	$L__BB0_11;
	mul.wide.s32 	%rd66, %r70, 4;
	add.s64 	%rd67, %rd3, %rd66;
	ld.global.f32 	%f91, [%rd67];
	add.s64 	%rd68, %rd2, %rd66;
	ld.global.u32 	%r61, [%rd68];
	mul.wide.s32 	%rd69, %r61, 4;
	add.s64 	%rd70, %rd1, %rd69;
	ld.global.f32 	%f92, [%rd70];
	fma.rn.f32 	%f93, %f91, %f92, %f113;
	ld.global.f32 	%f94, [%rd67+8];
	ld.global.u32 	%r62, [%rd68+8];
	mul.wide.s32 	%rd71, %r62, 4;
	add.s64 	%rd72, %rd1, %rd71;
	ld.global.f32 	%f95, [%rd72];
	fma.rn.f32 	%f96, %f94, %f95, %f93;
	ld.global.f32 	%f97, [%rd67+16];
	ld.global.u32 	%r63, [%rd68+16];
	mul.wide.s32 	%rd73, %r63, 4;
	add.s64 	%rd74, %rd1, %rd73;
	ld.global.f32 	%f98, [%rd74];
	fma.rn.f32 	%f99, %f97, %f98, %f96;
	ld.global.f32 	%f100, [%rd67+24];
	ld.global.u32 	%r64, [%rd68+24];
	mul.wide.s32 	%rd75, %r64, 4;
	add.s64 	%rd76, %rd1, %rd75;
	ld.global.f32 	%f101, [%rd76];
	fma.rn.f32 	%f113, %f100, %f101, %f99;
	add.s32 	%r70, %r70, 8;
$L__BB0_11:
	setp.eq.s32 	%p9, %r17, 0;
	@%p9 bra 	$L__BB0_14;
	neg.s32 	%r73, %r17;
$L__BB0_13:
	.pragma "nounroll";
	mul.wide.s32 	%rd77, %r70, 4;
	add.s64 	%rd78, %rd2, %rd77;
	add.s64 	%rd79, %rd3, %rd77;
	ld.global.f32 	%f102, [%rd79];
	ld.global.u32 	%r65, [%rd78];
	mul.wide.s32 	%rd80, %r65, 4;
	add.s64 	%rd81, %rd1, %rd80;
	ld.global.f32 	%f103, [%rd81];
	fma.rn.f32 	%f113, %f102, %f103, %f113;
	add.s32 	%r70, %r70, 2;
	add.s32 	%r73, %r73, 1;
	setp.ne.s32 	%p10, %r73, 0;
	@%p10 bra 	$L__BB0_13;
$L__BB0_14:
	mov.b32 	%r66, %f113;
	shfl.sync.down.b32	%r67|%p11, %r66, 1, 31, -1;
	mov.b32 	%f104, %r67;
	add.f32 	%f14, %f113, %f104;
	setp.ne.s32 	%p12, %r1, 0;
	@%p12 bra 	$L__BB0_16;
	cvta.to.global.u64 	%rd82, %rd5;
	add.s64 	%rd84, %rd82, %rd10;
	st.global.f32 	[%rd84], %f14;
$L__BB0_16:
	ret;

}
	// .globl	_Z18My_spmv_csr_kernelIifLj64ELj4EEvT_PKS0_S2_PKT0_S5_PS3_
.visible .entry _Z18My_spmv_csr_kernelIifLj64ELj4EEvT_PKS0_S2_PKT0_S5_PS3_(
	.param .u32 _Z18My_spmv_csr_kernelIifLj64ELj4EEvT_PKS0_S2_PKT0_S5_PS3__param_0,
	.param .u64 .ptr .align 1 _Z18My_spmv_csr_kernelIifLj64ELj4EEvT_PKS0_S2_PKT0_S5_PS3__param_1,
	.param .u64 .ptr .align 1 _Z18My_spmv_csr_kernelIifLj64ELj4EEvT_PKS0_S2_PKT0_S5_PS3__param_2,
	.param .u64 .ptr .align 1 _Z18My_spmv_csr_kernelIifLj64ELj4EEvT_PKS0_S2_PKT0_S5_PS3__param_3,
	.param .u64 .ptr .align 1 _Z18My_spmv_csr_kernelIifLj64ELj4EEvT_PKS0_S2_PKT0_S5_PS3__param_4,
	.param .u64 .ptr .align 1 _Z18My_spmv_csr_kernelIifLj64ELj4EEvT_PKS0_S2_PKT0_S5_PS3__param_5
)
{
	.reg .pred 	%p<14>;
	.reg .b32 	%r<77>;
	.reg .b32 	%f<116>;
	.reg .b64 	%rd<85>;

	ld.param.u32 	%r25, [_Z18My_spmv_csr_kernelIifLj64ELj4EEvT_PKS0_S2_PKT0_S5_PS3__param_0];
	ld.param.u64 	%rd4, [_Z18My_spmv_csr_kernelIifLj64ELj4EEvT_PKS0_S2_PKT0_S5_PS3__param_1];
	ld.param.u64 	%rd6, [_Z18My_spmv_csr_kernelIifLj64ELj4EEvT_PKS0_S2_PKT0_S5_PS3__param_2];
	ld.param.u64 	%rd7, [_Z18My_spmv_csr_kernelIifLj64ELj4EEvT_PKS0_S2_PKT0_S5_PS3__param_3];
	ld.param.u64 	%rd8, [_Z18My_spmv_csr_kernelIifLj64ELj4EEvT_PKS0_S2_PKT0_S5_PS3__param_4];
	ld.param.u64 	%rd5, [_Z18My_spmv_csr_kernelIifLj64ELj4EEvT_PKS0_S2_PKT0_S5_PS3__param_5];
	cvta.to.global.u64 	%rd1, %rd8;
	cvta.to.global.u64 	%rd2, %rd6;
	cvta.to.global.u64 	%rd3, %rd7;
	mov.u32 	%r26, %ctaid.x;
	shl.b32 	%r27, %r26, 8;
	mov.u32 	%r28, %tid.x;
	add.s32 	%r29, %r27, %r28;
	and.b32  	%r1, %r28, 3;
	shr.u32 	%r2, %r29, 2;
	setp.ge.s32 	%p1, %r2, %r25;
	@%p1 bra 	$L__BB1_16;
	cvta.to.global.u64 	%rd9, %rd4;
	mul.wide.u32 	%rd10, %r2, 4;
	add.s64 	%rd11, %rd9, %rd10;
	ld.global.u32 	%r3, [%rd11];
	ld.global.u32 	%r4, [%rd11+4];
	add.s32 	%r72, %r3, %r1;
	setp.ge.s32 	%p2, %r72, %r4;
	mov.f32 	%f115, 0f00000000;
	@%p2 bra 	$L__BB1_14;
	add.s32 	%r30, %r72, 4;
	max.s32 	%r31, %r4, %r30;
	not.b32 	%r32, %r3;
	add.s32 	%r33, %r31, %r32;
	sub.s32 	%r34, %r33, %r1;
	shr.u32 	%r35, %r34, 2;
	add.s32 	%r6, %r35, 1;
	and.b32  	%r7, %r6, 15;
	setp.lt.u32 	%p3, %r34, 60;
	mov.f32 	%f115, 0f00000000;
	@%p3 bra 	$L__BB1_5;
	and.b32  	%r36, %r6, 2147483632;
	neg.s32 	%r70, %r36;
	mov.f32 	%f115, 0f00000000;
$L__BB1_4:
	.pragma "nounroll";
	mul.wide.s32 	%rd12, %r72, 4;
	add.s64 	%rd13, %rd3, %rd12;
	ld.global.f32 	%f19, [%rd13];
	add.s64 	%rd14, %rd2, %rd12;
	ld.global.u32 	%r37, [%rd14];
	mul.wide.s32 	%rd15, %r37, 4;
	add.s64 	%rd16, %rd1, %rd15;
	ld.global.f32 	%f20, [%rd16];
	fma.rn.f32 	%f21, %f19, %f20, %f115;
	ld.global.f32 	%f22, [%rd13+16];
	ld.global.u32 	%r38, [%rd14+16];
	mul.wide.s32 	%rd17, %r38, 4;
	add.s64 	%rd18, %rd1, %rd17;
	ld.global.f32 	%f23, [%rd18];
	fma.rn.f32 	%f24, %f22, %f23, %f21;
	ld.global.f32 	%f25, [%rd13+32];
	ld.global.u32 	%r39, [%rd14+32];
	mul.wide.s32 	%rd19, %r39, 4;
	add.s64 	%rd20, %rd1, %rd19;
	ld.global.f32 	%f26, [%rd20];
	fma.rn.f32 	%f27, %f25, %f26, %f24;
	ld.global.f32 	%f28, [%rd13+48];
	ld.global.u32 	%r40, [%rd14+48];
	mul.wide.s32 	%rd21, %r40, 4;
	add.s64 	%rd22, %rd1, %rd21;
	ld.global.f32 	%f29, [%rd22];
	fma.rn.f32 	%f30, %f28, %f29, %f27;
	ld.global.f32 	%f31, [%rd13+64];
	ld.global.u32 	%r41, [%rd14+64];
	mul.wide.s32 	%rd23, %r41, 4;
	add.s64 	%rd24, %rd1, %rd23;
	ld.global.f32 	%f32, [%rd24];
	fma.rn.f32 	%f33, %f31, %f32, %f30;
	ld.global.f32 	%f34, [%rd13+80];
	ld.global.u32 	%r42, [%rd14+80];
	mul.wide.s32 	%rd25, %r42, 4;
	add.s64 	%rd26, %rd1, %rd25;
	ld.global.f32 	%f35, [%rd26];
	fma.rn.f32 	%f36, %f34, %f35, %f33;
	ld.global.f32 	%f37, [%rd13+96];
	ld.global.u32 	%r43, [%rd14+96];
	mul.wide.s32 	%rd27, %r43, 4;
	add.s64 	%rd28, %rd1, %rd27;
	ld.global.f32 	%f38, [%rd28];
	fma.rn.f32 	%f39, %f37, %f38, %f36;
	ld.global.f32 	%f40, [%rd13+112];
	ld.global.u32 	%r44, [%rd14+112];
	mul.wide.s32 	%rd29, %r44, 4;
	add.s64 	%rd30, %rd1, %rd29;
	ld.global.f32 	%f41, [%rd30];
	fma.rn.f32 	%f42, %f40, %f41, %f39;
	ld.global.f32 	%f43, [%rd13+128];
	ld.global.u32 	%r45, [%rd14+128];
	mul.wide.s32 	%rd31, %r45, 4;
	add.s64 	%rd32, %rd1, %rd31;
	ld.global.f32 	%f44, [%rd32];
	fma.rn.f32 	%f45, %f43, %f44, %f42;
	ld.global.f32 	%f46, [%rd13+144];
	ld.global.u32 	%r46, [%rd14+144];
	mul.wide.s32 	%rd33, %r46, 4;
	add.s64 	%rd34, %rd1, %rd33;
	ld.global.f32 	%f47, [%rd34];
	fma.rn.f32 	%f48, %f46, %f47, %f45;
	ld.global.f32 	%f49, [%rd13+160];
	ld.global.u32 	%r47, [%rd14+160];
	mul.wide.s32 	%rd35, %r47, 4;
	add.s64 	%rd36, %rd1, %rd35;
	ld.global.f32 	%f50, [%rd36];
	fma.rn.f32 	%f51, %f49, %f50, %f48;
	ld.global.f32 	%f52, [%rd13+176];
	ld.global.u32 	%r48, [%rd14+176];
	mul.wide.s32 	%rd37, %r48, 4;
	add.s64 	%rd38, %rd1, %rd37;
	ld.global.f32 	%f53, [%rd38];
	fma.rn.f32 	%f54, %f52, %f53, %f51;
	ld.global.f32 	%f55, [%rd13+192];
	ld.global.u32 	%r49, [%rd14+192];
	mul.wide.s32 	%rd39, %r49, 4;
	add.s64 	%rd40, %rd1, %rd39;
	ld.global.f32 	%f56, [%rd40];
	fma.rn.f32 	%f57, %f55, %f56, %f54;
	ld.global.f32 	%f58, [%rd13+208];
	ld.global.u32 	%r50, [%rd14+208];
	mul.wide.s32 	%rd41, %r50, 4;
	add.s64 	%rd42, %rd1, %rd41;
	ld.global.f32 	%f59, [%rd42];
	fma.rn.f32 	%f60, %f58, %f59, %f57;
	ld.global.f32 	%f61, [%rd13+224];
	ld.global.u32 	%r51, [%rd14+224];
	mul.wide.s32 	%rd43, %r51, 4;
	add.s64 	%rd44, %rd1, %rd43;
	ld.global.f32 	%f62, [%rd44];
	fma.rn.f32 	%f63, %f61, %f62, %f60;
	ld.global.f32 	%f64, [%rd13+240];
	ld.global.u32 	%r52, [%rd14+240];
	mul.wide.s32 	%rd45, %r52, 4;
	add.s64 	%rd46, %rd1, %rd45;
	ld.global.f32 	%f65, [%rd46];
	fma.rn.f32 	%f115, %f64, %f65, %f63;
	add.s32 	%r72, %r72, 64;
	add.s32 	%r70, %r70, 16;
	setp.ne.s32 	%p4, %r70, 0;
	@%p4 bra 	$L__BB1_4;
$L__BB1_5:
	setp.eq.s32 	%p5, %r7, 0;
	@%p5 bra 	$L__BB1_14;
	and.b32  	%r14, %r6, 7;
	setp.lt.u32 	%p6, %r7, 8;
	@%p6 bra 	$L__BB1_8;
	mul.wide.s32 	%rd47, %r72, 4;
	add.s64 	%rd48, %rd3, %rd47;
	ld.global.f32 	%f67, [%rd48];
	add.s64 	%rd49, %rd2, %rd47;
	ld.global.u32 	%r53, [%rd49];
	mul.wide.s32 	%rd50, %r53, 4;
	add.s64 	%rd51, %rd1, %rd50;
	ld.global.f32 	%f68, [%rd51];
	fma.rn.f32 	%f69, %f67, %f68, %f115;
	ld.global.f32 	%f70, [%rd48+16];
	ld.global.u32 	%r54, [%rd49+16];
	mul.wide.s32 	%rd52, %r54, 4;
	add.s64 	%rd53, %rd1, %rd52;
	ld.global.f32 	%f71, [%rd53];
	fma.rn.f32 	%f72, %f70, %f71, %f69;
	ld.global.f32 	%f73, [%rd48+32];
	ld.global.u32 	%r55, [%rd49+32];
	mul.wide.s32 	%rd54, %r55, 4;
	add.s64 	%rd55, %rd1, %rd54;
	ld.global.f32 	%f74, [%rd55];
	fma.rn.f32 	%f75, %f73, %f74, %f72;
	ld.global.f32 	%f76, [%rd48+48];
	ld.global.u32 	%r56, [%rd49+48];
	mul.wide.s32 	%rd56, %r56, 4;
	add.s64 	%rd57, %rd1, %rd56;
	ld.global.f32 	%f77, [%rd57];
	fma.rn.f32 	%f78, %f76, %f77, %f75;
	ld.global.f32 	%f79, [%rd48+64];
	ld.global.u32 	%r57, [%rd49+64];
	mul.wide.s32 	%rd58, %r57, 4;
	add.s64 	%rd59, %rd1, %rd58;
	ld.global.f32 	%f80, [%rd59];
	fma.rn.f32 	%f81, %f79, %f80, %f78;
	ld.global.f32 	%f82, [%rd48+80];
	ld.global.u32 	%r58, [%rd49+80];
	mul.wide.s32 	%rd60, %r58, 4;
	add.s64 	%rd61, %rd1, %rd60;
	ld.global.f32 	%f83, [%rd61];
	fma.rn.f32 	%f84, %f82, %f83, %f81;
	ld.global.f32 	%f85, [%rd48+96];
	ld.global.u32 	%r59, [%rd49+96];
	mul.wide.s32 	%rd62, %r59, 4;
	add.s64 	%rd63, %rd1, %rd62;
	ld.global.f32 	%f86, [%rd63];
	fma.rn.f32 	%f87, %f85, %f86, %f84;
	ld.global.f32 	%f88, [%rd48+112];
	ld.global.u32 	%r60, [%rd49+112];
	mul.wide.s32 	%rd64, %r60, 4;
	add.s64 	%rd65, %rd1, %rd64;
	ld.global.f32 	%f89, [%rd65];
	fma.rn.f32 	%f115, %f88, %f89, %f87;
	add.s32 	%r72, %r72, 32;
$L__BB1_8:
	setp.eq.s32 	%p7, %r14, 0;
	@%p7 bra 	$L__BB1_14;
	and.b32  	%r17, %r6, 3;
	setp.lt.u32 	%p8, %r14, 4;
	@%p8 bra 	$L__BB1_11;
	mul.wide.s32 	%rd66, %r72, 4;
	add.s64 	%rd67, %rd3, %rd66;
	ld.global.f32 	%f91, [%rd67];
	add.s64 	%rd68, %rd2, %rd66;
	ld.global.u32 	%r61, [%rd68];
	mul.wide.s32 	%rd69, %r61, 4;
	add.s64 	%rd70, %rd1, %rd69;
	ld.global.f32 	%f92, [%rd70];
	fma.rn.f32 	%f93, %f91, %f92, %f115;
	ld.global.f32 	%f94, [%rd67+16];
	ld.global.u32 	%r62, [%rd68+16];
	mul.wide.s32 	%rd71, %r62, 4;
	add.s64 	%rd72, %rd1, %rd71;
	ld.global.f32 	%f95, [%rd72];
	fma.rn.f32 	%f96, %f94, %f95, %f93;
	ld.global.f32 	%f97, [%rd67+32];
	ld.global.u32 	%r63, [%rd68+32];
	mul.wide.s32 	%rd73, %r63, 4;
	add.s64 	%rd74, %rd1, %rd73;
	ld.global.f32 	%f98, [%rd74];
	fma.rn.f32 	%f99, %f97, %f98, %f96;
	ld.global.f32 	%f100, [%rd67+48];
	ld.global.u32 	%r64, [%rd68+48];
	mul.wide.s32 	%rd75, %r64, 4;
	add.s64 	%rd76, %rd1, %rd75;
	ld.global.f32 	%f101, [%rd76];
	fma.rn.f32 	%f115, %f100, %f101, %f99;
	add.s32 	%r72, %r72, 16;
$L__BB1_11:
	setp.eq.s32 	%p9, %r17, 0;
	@%p9 bra 	$L__BB1_14;
	neg.s32 	%r75, %r17;
$L__BB1_13:
	.pragma "nounroll";
	mul.wide.s32 	%rd77, %r72, 4;
	add.s64 	%rd78, %rd2, %rd77;
	add.s64 	%rd79, %rd3, %rd77;
	ld.global.f32 	%f102, [%rd79];
	ld.global.u32 	%r65, [%rd78];
	mul.wide.s32 	%rd80, %r65, 4;
	add.s64 	%rd81, %rd1, %rd80;
	ld.global.f32 	%f103, [%rd81];
	fma.rn.f32 	%f115, %f102, %f103, %f115;
	add.s32 	%r72, %r72, 4;
	add.s32 	%r75, %r75, 1;
	setp.ne.s32 	%p10, %r75, 0;
	@%p10 bra 	$L__BB1_13;
$L__BB1_14:
	mov.b32 	%r66, %f115;
	shfl.sync.down.b32	%r67|%p11, %r66, 2, 31, -1;
	mov.b32 	%f104, %r67;
	add.f32 	%f105, %f115, %f104;
	mov.b32 	%r68, %f105;
	shfl.sync.down.b32	%r69|%p12, %r68, 1, 31, -1;
	mov.b32 	%f106, %r69;
	add.f32 	%f14, %f105, %f106;
	setp.ne.s32 	%p13, %r1, 0;
	@%p13 bra 	$L__BB1_16;
	cvta.to.global.u64 	%rd82, %rd5;
	add.s64 	%rd84, %rd82, %rd10;
	st.global.f32 	[%rd84], %f14;
$L__BB1_16:
	ret;

}
	// .globl	_Z18My_spmv_csr_kernelIifLj32ELj8EEvT_PKS0_S2_PKT0_S5_PS3_
.visible .entry _Z18My_spmv_csr_kernelIifLj32ELj8EEvT_PKS0_S2_PKT0_S5_PS3_(
	.param .u32 _Z18My_spmv_csr_kernelIifLj32ELj8EEvT_PKS0_S2_PKT0_S5_PS3__param_0,
	.param .u64 .ptr .align 1 _Z18My_spmv_csr_kernelIifLj32ELj8EEvT_PKS0_S2_PKT0_S5_PS3__param_1,
	.param .u64 .ptr .align 1 _Z18My_spmv_csr_kernelIifLj32ELj8EEvT_PKS0_S2_PKT0_S5_PS3__param_2,
	.param .u64 .ptr .align 1 _Z18My_spmv_csr_kernelIifLj32ELj8EEvT_PKS0_S2_PKT0_S5_PS3__param_3,
	.param .u64 .ptr .align 1 _Z18My_spmv_csr_kernelIifLj32ELj8EEvT_PKS0_S2_PKT0_S5_PS3__param_4,
	.param .u64 .ptr .align 1 _Z18My_spmv_csr_kernelIifLj32ELj8EEvT_PKS0_S2_PKT0_S5_PS3__param_5
)
{
	.reg .pred 	%p<15>;
	.reg .b32 	%r<79>;
	.reg .b32 	%f<118>;
	.reg .b64 	%rd<85>;

	ld.param.u32 	%r25, [_Z18My_spmv_csr_kernelIifLj32ELj8EEvT_PKS0_S2_PKT0_S5_PS3__param_0];
	ld.param.u64 	%rd4, [_Z18My_spmv_csr_kernelIifLj32ELj8EEvT_PKS0_S2_PKT0_S5_PS3__param_1];
	ld.param.u64 	%rd6, [_Z18My_spmv_csr_kernelIifLj32ELj8EEvT_PKS0_S2_PKT0_S5_PS3__param_2];
	ld.param.u64 	%rd7, [_Z18My_spmv_csr_kernelIifLj32ELj8EEvT_PKS0_S2_PKT0_S5_PS3__param_3];
	ld.param.u64 	%rd8, [_Z18My_spmv_csr_kernelIifLj32ELj8EEvT_PKS0_S2_PKT0_S5_PS3__param_4];
	ld.param.u64 	%rd5, [_Z18My_spmv_csr_kernelIifLj32ELj8EEvT_PKS0_S2_PKT0_S5_PS3__param_5];
	cvta.to.global.u64 	%rd1, %rd8;
	cvta.to.global.u64 	%rd2, %rd6;
	cvta.to.global.u64 	%rd3, %rd7;
	mov.u32 	%r26, %ctaid.x;
	shl.b32 	%r27, %r26, 8;
	mov.u32 	%r28, %tid.x;
	add.s32 	%r29, %r27, %r28;
	and.b32  	%r1, %r28, 7;
	shr.u32 	%r2, %r29, 3;
	setp.ge.s32 	%p1, %r2, %r25;
	@%p1 bra 	$L__BB2_16;
	cvta.to.global.u64 	%rd9, %rd4;
	mul.wide.u32 	%rd10, %r2, 4;
	add.s64 	%rd11, %rd9, %rd10;
	ld.global.u32 	%r3, [%rd11];
	ld.global.u32 	%r4, [%rd11+4];
	add.s32 	%r74, %r3, %r1;
	setp.ge.s32 	%p2, %r74, %r4;
	mov.f32 	%f117, 0f00000000;
	@%p2 bra 	$L__BB2_14;
	add.s32 	%r30, %r74, 8;
	max.s32 	%r31, %r4, %r30;
	not.b32 	%r32, %r3;
	add.s32 	%r33, %r31, %r32;
	sub.s32 	%r34, %r33, %r1;
	shr.u32 	%r35, %r34, 3;
	add.s32 	%r6, %r35, 1;
	and.b32  	%r7, %r6, 15;
	setp.lt.u32 	%p3, %r34, 120;
	mov.f32 	%f117, 0f00000000;
	@%p3 bra 	$L__BB2_5;
	and.b32  	%r36, %r6, 1073741808;
	neg.s32 	%r72, %r36;
	mov.f32 	%f117, 0f00000000;
$L__BB2_4:
	.pragma "nounroll";
	mul.wide.s32 	%rd12, %r74, 4;
	add.s64 	%rd13, %rd3, %rd12;
	ld.global.f32 	%f19, [%rd13];
	add.s64 	%rd14, %rd2, %rd12;
	ld.global.u32 	%r37, [%rd14];
	mul.wide.s32 	%rd15, %r37, 4;
	add.s64 	%rd16, %rd1, %rd15;
	ld.global.f32 	%f20, [%rd16];
	fma.rn.f32 	%f21, %f19, %f20, %f117;
	ld.global.f32 	%f22, [%rd13+32];
	ld.global.u32 	%r38, [%rd14+32];
	mul.wide.s32 	%rd17, %r38, 4;
	add.s64 	%rd18, %rd1, %rd17;
	ld.global.f32 	%f23, [%rd18];
	fma.rn.f32 	%f24, %f22, %f23, %f21;
	ld.global.f32 	%f25, [%rd13+64];
	ld.global.u32 	%r39, [%rd14+64];
	mul.wide.s32 	%rd19, %r39, 4;
	add.s64 	%rd20, %rd1, %rd19;
	ld.global.f32 	%f26, [%rd20];
	fma.rn.f32 	%f27, %f25, %f26, %f24;
	ld.global.f32 	%f28, [%rd13+96];
	ld.global.u32 	%r40, [%rd14+96];
	mul.wide.s32 	%rd21, %r40, 4;
	add.s64 	%rd22, %rd1, %rd21;
	ld.global.f32 	%f29, [%rd22];
	fma.rn.f32 	%f30, %f28, %f29, %f27;
	ld.global.f32 	%f31, [%rd13+128];
	ld.global.u32 	%r41, [%rd14+128];
	mul.wide.s32 	%rd23, %r41, 4;
	add.s64 	%rd24, %rd1, %rd23;
	ld.global.f32 	%f32, [%rd24];
	fma.rn.f32 	%f33, %f31, %f32, %f30;
	ld.global.f32 	%f34, [%rd13+160];
	ld.global.u32 	%r42, [%rd14+160];
	mul.wide.s32 	%rd25, %r42, 4;
	add.s64 	%rd26, %rd1, %rd25;
	ld.global.f32 	%f35, [%rd26];
	fma.rn.f32 	%f36, %f34, %f35, %f33;
	ld.global.f32 	%f37, [%rd13+192];
	ld.global.u32 	%r43, [%rd14+192];
	mul.wide.s32 	%rd27, %r43, 4;
	add.s64 	%rd28, %rd1, %rd27;
	ld.global.f32 	%f38, [%rd28];
	fma.rn.f32 	%f39, %f37, %f38, %f36;
	ld.global.f32 	%f40, [%rd13+224];
	ld.global.u32 	%r44, [%rd14+224];
	mul.wide.s32 	%rd29, %r44, 4;
	add.s64 	%rd30, %rd1, %rd29;
	ld.global.f32 	%f41, [%rd30];
	fma.rn.f32 	%f42, %f40, %f41, %f39;
	ld.global.f32 	%f43, [%rd13+256];
	ld.global.u32 	%r45, [%rd14+256];
	mul.wide.s32 	%rd31, %r45, 4;
	add.s64 	%rd32, %rd1, %rd31;
	ld.global.f32 	%f44, [%rd32];
	fma.rn.f32 	%f45, %f43, %f44, %f42;
	ld.global.f32 	%f46, [%rd13+288];
	ld.global.u32 	%r46, [%rd14+288];
	mul.wide.s32 	%rd33, %r46, 4;
	add.s64 	%rd34, %rd1, %rd33;
	ld.global.f32 	%f47, [%rd34];
	fma.rn.f32 	%f48, %f46, %f47, %f45;
	ld.global.f32 	%f49, [%rd13+320];
	ld.global.u32 	%r47, [%rd14+320];
	mul.wide.s32 	%rd35, %r47, 4;
	add.s64 	%rd36, %rd1, %rd35;
	ld.global.f32 	%f50, [%rd36];
	fma.rn.f32 	%f51, %f49, %f50, %f48;
	ld.global.f32 	%f52, [%rd13+352];
	ld.global.u32 	%r48, [%rd14+352];
	mul.wide.s32 	%rd37, %r48, 4;
	add.s64 	%rd38, %rd1, %rd37;
	ld.global.f32 	%f53, [%rd38];
	fma.rn.f32 	%f54, %f52, %f53, %f51;
	ld.global.f32 	%f55, [%rd13+384];
	ld.global.u32 	%r49, [%rd14+384];
	mul.wide.s32 	%rd39, %r49, 4;
	add.s64 	%rd40, %rd1, %rd39;
	ld.global.f32 	%f56, [%rd40];
	fma.rn.f32 	%f57, %f55, %f56, %f54;
	ld.global.f32 	%f58, [%rd13+416];
	ld.global.u32 	%r50, [%rd14+416];
	mul.wide.s32 	%rd41, %r50, 4;
	add.s64 	%rd42, %rd1, %rd41;
	ld.global.f32 	%f59, [%rd42];
	fma.rn.f32 	%f60, %f58, %f59, %f57;
	ld.global.f32 	%f61, [%rd13+448];
	ld.global.u32 	%r51, [%rd14+448];
	mul.wide.s32 	%rd43, %r51, 4;
	add.s64 	%rd44, %rd1, %rd43;
	ld.global.f32 	%f62, [%rd44];
	fma.rn.f32 	%f63, %f61, %f62, %f60;
	ld.global.f32 	%f64, [%rd13+480];
	ld.global.u32 	%r52, [%rd14+480];
	mul.wide.s32 	%rd45, %r52, 4;
	add.s64 	%rd46, %rd1, %rd45;
	ld.global.f32 	%f65, [%rd46];
	fma.rn.f32 	%f117, %f64, %f65, %f63;
	add.s32 	%r74, %r74, 128;
	add.s32 	%r72, %r72, 16;
	setp.ne.s32 	%p4, %r72, 0;
	@%p4 bra 	$L__BB2_4;
$L__BB2_5:
	setp.eq.s32 	%p5, %r7, 0;
	@%p5 bra 	$L__BB2_14;
	and.b32  	%r14, %r6, 7;
	setp.lt.u32 	%p6, %r7, 8;
	@%p6 bra 	$L__BB2_8;
	mul.wide.s32 	%rd47, %r74, 4;
	add.s64 	%rd48, %rd3, %rd47;
	ld.global.f32 	%f67, [%rd48];
	add.s64 	%rd49, %rd2, %rd47;
	ld.global.u32 	%r53, [%rd49];
	mul.wide.s32 	%rd50, %r53, 4;
	add.s64 	%rd51, %rd1, %rd50;
	ld.global.f32 	%f68, [%rd51];
	fma.rn.f32 	%f69, %f67, %f68, %f117;
	ld.global.f32 	%f70, [%rd48+32];
	ld.global.u32 	%r54, [%rd49+32];
	mul.wide.s32 	%rd52, %r54, 4;
	add.s64 	%rd53, %rd1, %rd52;
	ld.global.f32 	%f71, [%rd53];
	fma.rn.f32 	%f72, %f70, %f71, %f69;
	ld.global.f32 	%f73, [%rd48+64];
	ld.global.u32 	%r55, [%rd49+64];
	mul.wide.s32 	%rd54, %r55, 4;
	add.s64 	%rd55, %rd1, %rd54;
	ld.global.f32 	%f74, [%rd55];
	fma.rn.f32 	%f75, %f73, %f74, %f72;
	ld.global.f32 	%f76, [%rd48+96];
	ld.global.u32 	%r56, [%rd49+96];
	mul.wide.s32 	%rd56, %r56, 4;
	add.s64 	%rd57, %rd1, %rd56;
	ld.global.f32 	%f77, [%rd57];
	fma.rn.f32 	%f78, %f76, %f77, %f75;
	ld.global.f32 	%f79, [%rd48+128];
	ld.global.u32 	%r57, [%rd49+128];
	mul.wide.s32 	%rd58, %r57, 4;
	add.s64 	%rd59, %rd1, %rd58;
	ld.global.f32 	%f80, [%rd59];
	fma.rn.f32 	%f81, %f79, %f80, %f78;
	ld.global.f32 	%f82, [%rd48+160];
	ld.global.u32 	%r58, [%rd49+160];
	mul.wide.s32 	%rd60, %r58, 4;
	add.s64 	%rd61, %rd1, %rd60;
	ld.global.f32 	%f83, [%rd61];
	fma.rn.f32 	%f84, %f82, %f83, %f81;
	ld.global.f32 	%f85, [%rd48+192];
	ld.global.u32 	%r59, [%rd49+192];
	mul.wide.s32 	%rd62, %r59, 4;
	add.s64 	%rd63, %rd1, %rd62;
	ld.global.f32 	%f86, [%rd63];
	fma.rn.f32 	%f87, %f85, %f86, %f84;
	ld.global.f32 	%f88, [%rd48+224];
	ld.global.u32 	%r60, [%rd49+224];
	mul.wide.s32 	%rd64, %r60, 4;
	add.s64 	%rd65, %rd1, %rd64;
	ld.global.f32 	%f89, [%rd65];
	fma.rn.f32 	%f117, %f88, %f89, %f87;
	add.s32 	%r74, %r74, 64;
$L__BB2_8:
	setp.eq.s32 	%p7, %r14, 0;
	@%p7 bra 	$L__BB2_14;
	and.b32  	%r17, %r6, 3;
	setp.lt.u32 	%p8, %r14, 4;
	@%p8 bra 	$L__BB2_11;
	mul.wide.s32 	%rd66, %r74, 4;
	add.s64 	%rd67, %rd3, %rd66;
	ld.global.f32 	%f91, [%rd67];
	add.s64 	%rd68, %rd2, %rd66;
	ld.global.u32 	%r61, [%rd68];
	mul.wide.s32 	%rd69, %r61, 4;
	add.s64 	%rd70, %rd1, %rd69;
	ld.global.f32 	%f92, [%rd70];
	fma.rn.f32 	%f93, %f91, %f92, %f117;
	ld.global.f32 	%f94, [%rd67+32];
	ld.global.u32 	%r62, [%rd68+32];
	mul.wide.s32 	%rd71, %r62, 4;
	add.s64 	%rd72, %rd1, %rd71;
	ld.global.f32 	%f95, [%rd72];
	fma.rn.f32 	%f96, %f94, %f95, %f93;
	ld.global.f32 	%f97, [%rd67+64];
	ld.global.u32 	%r63, [%rd68+64];
	mul.wide.s32 	%rd73, %r63, 4;
	add.s64 	%rd74, %rd1, %rd73;
	ld.global.f32 	%f98, [%rd74];
	fma.rn.f32 	%f99, %f97, %f98, %f96;
	ld.global.f32 	%f100, [%rd67+96];
	ld.global.u32 	%r64, [%rd68+96];
	mul.wide.s32 	%rd75, %r64, 4;
	add.s64 	%rd76, %rd1, %rd75;
	ld.global.f32 	%f101, [%rd76];
	fma.rn.f32 	%f117, %f100, %f101, %f99;
	add.s32 	%r74, %r74, 32;
$L__BB2_11:
	setp.eq.s32 	%p9, %r17, 0;
	@%p9 bra 	$L__BB2_14;
	neg.s32 	%r77, %r17;
$L__BB2_13:
	.pragma "nounroll";
	mul.wide.s32 	%rd77, %r74, 4;
	add.s64 	%rd78, %rd2, %rd77;
	add.s64 	%rd79, %rd3, %rd77;
	ld.global.f32 	%f102, [%rd79];
	ld.global.u32 	%r65, [%rd78];
	mul.wide.s32 	%rd80, %r65, 4;
	add.s64 	%rd81, %rd1, %rd80;
	ld.global.f32 	%f103, [%rd81];
	fma.rn.f32 	%f117, %f102, %f103, %f117;
	add.s32 	%r74, %r74, 8;
	add.s32 	%r77, %r77, 1;
	setp.ne.s32 	%p10, %r77, 0;
	@%p10 bra 	$L__BB2_13;
$L__BB2_14:
	mov.b32 	%r66, %f117;
	shfl.sync.down.b32	%r67|%p11, %r66, 4, 31, -1;
	mov.b32 	%f104, %r67;
	add.f32 	%f105, %f117, %f104;
	mov.b32 	%r68, %f105;
	shfl.sync.down.b32	%r69|%p12, %r68, 2, 31, -1;
	mov.b32 	%f106, %r69;
	add.f32 	%f107, %f105, %f106;
	mov.b32 	%r70, %f107;
	shfl.sync.down.b32	%r71|%p13, %r70, 1, 31, -1;
	mov.b32 	%f108, %r71;
	add.f32 	%f14, %f107, %f108;
	setp.ne.s32 	%p14, %r1, 0;
	@%p14 bra 	$L__BB2_16;
	cvta.to.global.u64 	%rd82, %rd5;
	add.s64 	%rd84, %rd82, %rd10;
	st.global.f32 	[%rd84], %f14;
$L__BB2_16:
	ret;

}
	// .globl	_Z18My_spmv_csr_kernelIifLj16ELj16EEvT_PKS0_S2_PKT0_S5_PS3_
.visible .entry _Z18My_spmv_csr_kernelIifLj16ELj16EEvT_PKS0_S2_PKT0_S5_PS3_(
	.param .u32 _Z18My_spmv_csr_kernelIifLj16ELj16EEvT_PKS0_S2_PKT0_S5_PS3__param_0,
	.param .u64 .ptr .align 1 _Z18My_spmv_csr_kernelIifLj16ELj16EEvT_PKS0_S2_PKT0_S5_PS3__param_1,
	.param .u64 .ptr .align 1 _Z18My_spmv_csr_kernelIifLj16ELj16EEvT_PKS0_S2_PKT0_S5_PS3__param_2,
	.param .u64 .ptr .align 1 _Z18My_spmv_csr_kernelIifLj16ELj16EEvT_PKS0_S2_PKT0_S5_PS3__param_3,
	.param .u64 .ptr .align 1 _Z18My_spmv_csr_kernelIifLj16ELj16EEvT_PKS0_S2_PKT0_S5_PS3__param_4,
	.param .u64 .ptr .align 1 _Z18My_spmv_csr_kernelIifLj16ELj16EEvT_PKS0_S2_PKT0_S5_PS3__param_5
)
{
	.reg .pred 	%p<16>;
	.reg .b32 	%r<81>;
	.reg .b32 	%f<120>;
	.reg .b64 	%rd<85>;

	ld.param.u32 	%r25, [_Z18My_spmv_csr_kernelIifLj16ELj16EEvT_PKS0_S2_PKT0_S5_PS3__param_0];
	ld.param.u64 	%rd4, [_Z18My_spmv_csr_kernelIifLj16ELj16EEvT_PKS0_S2_PKT0_S5_PS3__param_1];
	ld.param.u64 	%rd6, [_Z18My_spmv_csr_kernelIifLj16ELj16EEvT_PKS0_S2_PKT0_S5_PS3__param_2];
	ld.param.u64 	%rd7, [_Z18My_spmv_csr_kernelIifLj16ELj16EEvT_PKS0_S2_PKT0_S5_PS3__param_3];
	ld.param.u64 	%rd8, [_Z18My_spmv_csr_kernelIifLj16ELj16EEvT_PKS0_S2_PKT0_S5_PS3__param_4];
	ld.param.u64 	%rd5, [_Z18My_spmv_csr_kernelIifLj16ELj16EEvT_PKS0_S2_PKT0_S5_PS3__param_5];
	cvta.to.global.u64 	%rd1, %rd8;
	cvta.to.global.u64 	%rd2, %rd6;
	cvta.to.global.u64 	%rd3, %rd7;
	mov.u32 	%r26, %ctaid.x;
	shl.b32 	%r27, %r26, 8;
	mov.u32 	%r28, %tid.x;
	add.s32 	%r29, %r27, %r28;
	and.b32  	%r1, %r28, 15;
	shr.u32 	%r2, %r29, 4;
	setp.ge.s32 	%p1, %r2, %r25;
	@%p1 bra 	$L__BB3_16;
	cvta.to.global.u64 	%rd9, %rd4;
	mul.wide.u32 	%rd10, %r2, 4;
	add.s64 	%rd11, %rd9, %rd10;
	ld.global.u32 	%r3, [%rd11];
	ld.global.u32 	%r4, [%rd11+4];
	add.s32 	%r76, %r3, %r1;
	setp.ge.s32 	%p2, %r76, %r4;
	mov.f32 	%f119, 0f00000000;
	@%p2 bra 	$L__BB3_14;
	add.s32 	%r30, %r76, 16;
	max.s32 	%r31, %r4, %r30;
	not.b32 	%r32, %r3;
	add.s32 	%r33, %r31, %r32;
	sub.s32 	%r34, %r33, %r1;
	shr.u32 	%r35, %r34, 4;
	add.s32 	%r6, %r35, 1;
	and.b32  	%r7, %r6, 15;
	setp.lt.u32 	%p3, %r34, 240;
	mov.f32 	%f119, 0f00000000;
	@%p3 bra 	$L__BB3_5;
	and.b32  	%r36, %r6, 536870896;
	neg.s32 	%r74, %r36;
	mov.f32 	%f119, 0f00000000;
$L__BB3_4:
	.pragma "nounroll";
	mul.wide.s32 	%rd12, %r76, 4;
	add.s64 	%rd13, %rd3, %rd12;
	ld.global.f32 	%f19, [%rd13];
	add.s64 	%rd14, %rd2, %rd12;
	ld.global.u32 	%r37, [%rd14];
	mul.wide.s32 	%rd15, %r37, 4;
	add.s64 	%rd16, %rd1, %rd15;
	ld.global.f32 	%f20, [%rd16];
	fma.rn.f32 	%f21, %f19, %f20, %f119;
	ld.global.f32 	%f22, [%rd13+64];
	ld.global.u32 	%r38, [%rd14+64];
	mul.wide.s32 	%rd17, %r38, 4;
	add.s64 	%rd18, %rd1, %rd17;
	ld.global.f32 	%f23, [%rd18];
	fma.rn.f32 	%f24, %f22, %f23, %f21;
	ld.global.f32 	%f25, [%rd13+128];
	ld.global.u32 	%r39, [%rd14+128];
	mul.wide.s32 	%rd19, %r39, 4;
	add.s64 	%rd20, %rd1, %rd19;
	ld.global.f32 	%f26, [%rd20];
	fma.rn.f32 	%f27, %f25, %f26, %f24;
	ld.global.f32 	%f28, [%rd13+192];
	ld.global.u32 	%r40, [%rd14+192];
	mul.wide.s32 	%rd21, %r40, 4;
	add.s64 	%rd22, %rd1, %rd21;
	ld.global.f32 	%f29, [%rd22];
	fma.rn.f32 	%f30, %f28, %f29, %f27;
	ld.global.f32 	%f31, [%rd13+256];
	ld.global.u32 	%r41, [%rd14+256];
	mul.wide.s32 	%rd23, %r41, 4;
	add.s64 	%rd24, %rd1, %rd23;
	ld.global.f32 	%f32, [%rd24];
	fma.rn.f32 	%f33, %f31, %f32, %f30;
	ld.global.f32 	%f34, [%rd13+320];
	ld.global.u32 	%r42, [%rd14+320];
	mul.wide.s32 	%rd25, %r42, 4;
	add.s64 	%rd26, %rd1, %rd25;
	ld.global.f32 	%f35, [%rd26];
	fma.rn.f32 	%f36, %f34, %f35, %f33;
	ld.global.f32 	%f37, [%rd13+384];
	ld.global.u32 	%r43, [%rd14+384];
	mul.wide.s32 	%rd27, %r43, 4;
	add.s64 	%rd28, %rd1, %rd27;
	ld.global.f32 	%f38, [%rd28];
	fma.rn.f32 	%f39, %f37, %f38, %f36;
	ld.global.f32 	%f40, [%rd13+448];
	ld.global.u32 	%r44, [%rd14+448];
	mul.wide.s32 	%rd29, %r44, 4;
	add.s64 	%rd30, %rd1, %rd29;
	ld.global.f32 	%f41, [%rd30];
	fma.rn.f32 	%f42, %f40, %f41, %f39;
	ld.global.f32 	%f43, [%rd13+512];
	ld.global.u32 	%r45, [%rd14+512];
	mul.wide.s32 	%rd31, %r45, 4;
	add.s64 	%rd32, %rd1, %rd31;
	ld.global.f32 	%f44, [%rd32];
	fma.rn.f32 	%f45, %f43, %f44, %f42;
	ld.global.f32 	%f46, [%rd13+576];
	ld.global.u32 	%r46, [%rd14+576];
	mul.wide.s32 	%rd33, %r46, 4;
	add.s64 	%rd34, %rd1, %rd33;
	ld.global.f32 	%f47, [%rd34];
	fma.rn.f32 	%f48, %f46, %f47, %f45;
	ld.global.f32 	%f49, [%rd13+640];
	ld.global.u32 	%r47, [%rd14+640];
	mul.wide.s32 	%rd35, %r47, 4;
	add.s64 	%rd36, %rd1, %rd35;
	ld.global.f32 	%f50, [%rd36];
	fma.rn.f32 	%f51, %f49, %f50, %f48;
	ld.global.f32 	%f52, [%rd13+704];
	ld.global.u32 	%r48, [%rd14+704];
	mul.wide.s32 	%rd37, %r48, 4;
	add.s64 	%rd38, %rd1, %rd37;
	ld.global.f32 	%f53, [%rd38];
	fma.rn.f32 	%f54, %f52, %f53, %f51;
	ld.global.f32 	%f55, [%rd13+768];
	ld.global.u32 	%r49, [%rd14+768];
	mul.wide.s32 	%rd39, %r49, 4;
	add.s64 	%rd40, %rd1, %rd39;
	ld.global.f32 	%f56, [%rd40];
	fma.rn.f32 	%f57, %f55, %f56, %f54;
	ld.global.f32 	%f58, [%rd13+832];
	ld.global.u32 	%r50, [%rd14+832];
	mul.wide.s32 	%rd41, %r50, 4;
	add.s64 	%rd42, %rd1, %rd41;
	ld.global.f32 	%f59, [%rd42];
	fma.rn.f32 	%f60, %f58, %f59, %f57;
	ld.global.f32 	%f61, [%rd13+896];
	ld.global.u32 	%r51, [%rd14+896];
	mul.wide.s32 	%rd43, %r51, 4;
	add.s64 	%rd44, %rd1, %rd43;
	ld.global.f32 	%f62, [%rd44];
	fma.rn.f32 	%f63, %f61, %f62, %f60;
	ld.global.f32 	%f64, [%rd13+960];
	ld.global.u32 	%r52, [%rd14+960];
	mul.wide.s32 	%rd45, %r52, 4;
	add.s64 	%rd46, %rd1, %rd45;
	ld.global.f32 	%f65, [%rd46];
	fma.rn.f32 	%f119, %f64, %f65, %f63;
	add.s32 	%r76, %r76, 256;
	add.s32 	%r74, %r74, 16;
	setp.ne.s32 	%p4, %r74, 0;
	@%p4 bra 	$L__BB3_4;
$L__BB3_5:
	setp.eq.s32 	%p5, %r7, 0;
	@%p5 bra 	$L__BB3_14;
	and.b32  	%r14, %r6, 7;
	setp.lt.u32 	%p6, %r7, 8;
	@%p6 bra 	$L__BB3_8;
	mul.wide.s32 	%rd47, %r76, 4;
	add.s64 	%rd48, %rd3, %rd47;
	ld.global.f32 	%f67, [%rd48];
	add.s64 	%rd49, %rd2, %rd47;
	ld.global.u32 	%r53, [%rd49];
	mul.wide.s32 	%rd50, %r53, 4;
	add.s64 	%rd51, %rd1, %rd50;
	ld.global.f32 	%f68, [%rd51];
	fma.rn.f32 	%f69, %f67, %f68, %f119;
	ld.global.f32 	%f70, [%rd48+64];
	ld.global.u32 	%r54, [%rd49+64];
	mul.wide.s32 	%rd52, %r54, 4;
	add.s64 	%rd53, %rd1, %rd52;
	ld.global.f32 	%f71, [%rd53];
	fma.rn.f32 	%f72, %f70, %f71, %f69;
	ld.global.f32 	%f73, [%rd48+128];
	ld.global.u32 	%r55, [%rd49+128];
	mul.wide.s32 	%rd54, %r55, 4;
	add.s64 	%rd55, %rd1, %rd54;
	ld.global.f32 	%f74, [%rd55];
	fma.rn.f32 	%f75, %f73, %f74, %f72;
	ld.global.f32 	%f76, [%rd48+192];
	ld.global.u32 	%r56, [%rd49+192];
	mul.wide.s32 	%rd56, %r56, 4;
	add.s64 	%rd57, %rd1, %rd56;
	ld.global.f32 	%f77, [%rd57];
	fma.rn.f32 	%f78, %f76, %f77, %f75;
	ld.global.f32 	%f79, [%rd48+256];
	ld.global.u32 	%r57, [%rd49+256];
	mul.wide.s32 	%rd58, %r57, 4;
	add.s64 	%rd59, %rd1, %rd58;
	ld.global.f32 	%f80, [%rd59];
	fma.rn.f32 	%f81, %f79, %f80, %f78;
	ld.global.f32 	%f82, [%rd48+320];
	ld.global.u32 	%r58, [%rd49+320];
	mul.wide.s32 	%rd60, %r58, 4;
	add.s64 	%rd61, %rd1, %rd60;
	ld.global.f32 	%f83, [%rd61];
	fma.rn.f32 	%f84, %f82, %f83, %f81;
	ld.global.f32 	%f85, [%rd48+384];
	ld.global.u32 	%r59, [%rd49+384];
	mul.wide.s32 	%rd62, %r59, 4;
	add.s64 	%rd63, %rd1, %rd62;
	ld.global.f32 	%f86, [%rd63];
	fma.rn.f32 	%f87, %f85, %f86, %f84;
	ld.global.f32 	%f88, [%rd48+448];
	ld.global.u32 	%r60, [%rd49+448];
	mul.wide.s32 	%rd64, %r60, 4;
	add.s64 	%rd65, %rd1, %rd64;
	ld.global.f32 	%f89, [%rd65];
	fma.rn.f32 	%f119, %f88, %f89, %f87;
	add.s32 	%r76, %r76, 128;
$L__BB3_8:
	setp.eq.s32 	%p7, %r14, 0;
	@%p7 bra 	$L__BB3_14;
	and.b32  	%r17, %r6, 3;
	setp.lt.u32 	%p8, %r14, 4;
	@%p8 bra 	$L__BB3_11;
	mul.wide.s32 	%rd66, %r76, 4;
	add.s64 	%rd67, %rd3, %rd66;
	ld.global.f32 	%f91, [%rd67];
	add.s64 	%rd68, %rd2, %rd66;
	ld.global.u32 	%r61, [%rd68];
	mul.wide.s32 	%rd69, %r61, 4;
	add.s64 	%rd70, %rd1, %rd69;
	ld.global.f32 	%f92, [%rd70];
	fma.rn.f32 	%f93, %f91, %f92, %f119;
	ld.global.f32 	%f94, [%rd67+64];
	ld.global.u32 	%r62, [%rd68+64];
	mul.wide.s32 	%rd71, %r62, 4;
	add.s64 	%rd72, %rd1, %rd71;
	ld.global.f32 	%f95, [%rd72];
	fma.rn.f32 	%f96, %f94, %f95, %f93;
	ld.global.f32 	%f97, [%rd67+128];
	ld.global.u32 	%r63, [%rd68+128];
	mul.wide.s32 	%rd73, %r63, 4;
	add.s64 	%rd74, %rd1, %rd73;
	ld.global.f32 	%f98, [%rd74];
	fma.rn.f32 	%f99, %f97, %f98, %f96;
	ld.global.f32 	%f100, [%rd67+192];
	ld.global.u32 	%r64, [%rd68+192];
	mul.wide.s32 	%rd75, %r64, 4;
	add.s64 	%rd76, %rd1, %rd75;
	ld.global.f32 	%f101, [%rd76];
	fma.rn.f32 	%f119, %f100, %f101, %f99;
	add.s32 	%r76, %r76, 64;
$L__BB3_11:
	setp.eq.s32 	%p9, %r17, 0;
	@%p9 bra 	$L__BB3_14;
	neg.s32 	%r79, %r17;
$L__BB3_13:
	.pragma "nounroll";
	mul.wide.s32 	%rd77, %r76, 4;
	add.s64 	%rd78, %rd2, %rd77;
	add.s64 	%rd79, %rd3, %rd77;
	ld.global.f32 	%f102, [%rd79];
	ld.global.u32 	%r65, [%rd78];
	mul.wide.s32 	%rd80, %r65, 4;
	add.s64 	%rd81, %rd1, %rd80;
	ld.global.f32 	%f103, [%rd81];
	fma.rn.f32 	%f119, %f102, %f103, %f119;
	add.s32 	%r76, %r76, 16;
	add.s32 	%r79, %r79, 1;
	setp.ne.s32 	%p10, %r79, 0;
	@%p10 bra 	$L__BB3_13;
$L__BB3_14:
	mov.b32 	%r66, %f119;
	shfl.sync.down.b32	%r67|%p11, %r66, 8, 31, -1;
	mov.b32 	%f104, %r67;
	add.f32 	%f105, %f119, %f104;
	mov.b32 	%r68, %f105;
	shfl.sync.down.b32	%r69|%p12, %r68, 4, 31, -1;
	mov.b32 	%f106, %r69;
	add.f32 	%f107, %f105, %f106;
	mov.b32 	%r70, %f107;
	shfl.sync.down.b32	%r71|%p13, %r70, 2, 31, -1;
	mov.b32 	%f108, %r71;
	add.f32 	%f109, %f107, %f108;
	mov.b32 	%r72, %f109;
	shfl.sync.down.b32	%r73|%p14, %r72, 1, 31, -1;
	mov.b32 	%f110, %r73;
	add.f32 	%f14, %f109, %f110;
	setp.ne.s32 	%p15, %r1, 0;
	@%p15 bra 	$L__BB3_16;
	cvta.to.global.u64 	%rd82, %rd5;
	add.s64 	%rd84, %rd82, %rd10;
	st.global.f32 	[%rd84], %f14;
$L__BB3_16:
	ret;

}
	// .globl	_Z18My_spmv_csr_kernelIifLj8ELj32EEvT_PKS0_S2_PKT0_S5_PS3_
.visible .entry _Z18My_spmv_csr_kernelIifLj8ELj32EEvT_PKS0_S2_PKT0_S5_PS3_(
	.param .u32 _Z18My_spmv_csr_kernelIifLj8ELj32EEvT_PKS0_S2_PKT0_S5_PS3__param_0,
	.param .u64 .ptr .align 1 _Z18My_spmv_csr_kernelIifLj8ELj32EEvT_PKS0_S2_PKT0_S5_PS3__param_1,
	.param .u64 .ptr .align 1 _Z18My_spmv_csr_kernelIifLj8ELj32EEvT_PKS0_S2_PKT0_S5_PS3__param_2,
	.param .u64 .ptr .align 1 _Z18My_spmv_csr_kernelIifLj8ELj32EEvT_PKS0_S2_PKT0_S5_PS3__param_3,
	.param .u64 .ptr .align 1 _Z18My_spmv_csr_kernelIifLj8ELj32EEvT_PKS0_S2_PKT0_S5_PS3__param_4,
	.param .u64 .ptr .align 1 _Z18My_spmv_csr_kernelIifLj8ELj32EEvT_PKS0_S2_PKT0_S5_PS3__param_5
)
{
	.reg .pred 	%p<17>;
	.reg .b32 	%r<83>;
	.reg .b32 	%f<122>;
	.reg .b64 	%rd<85>;

	ld.param.u32 	%r25, [_Z18My_spmv_csr_kernelIifLj8ELj32EEvT_PKS0_S2_PKT0_S5_PS3__param_0];
	ld.param.u64 	%rd4, [_Z18My_spmv_csr_kernelIifLj8ELj32EEvT_PKS0_S2_PKT0_S5_PS3__param_1];
	ld.param.u64 	%rd6, [_Z18My_spmv_csr_kernelIifLj8ELj32EEvT_PKS0_S2_PKT0_S5_PS3__param_2];
	ld.param.u64 	%rd7, [_Z18My_spmv_csr_kernelIifLj8ELj32EEvT_PKS0_S2_PKT0_S5_PS3__param_3];
	ld.param.u64 	%rd8, [_Z18My_spmv_csr_kernelIifLj8ELj32EEvT_PKS0_S2_PKT0_S5_PS3__param_4];
	ld.param.u64 	%rd5, [_Z18My_spmv_csr_kernelIifLj8ELj32EEvT_PKS0_S2_PKT0_S5_PS3__param_5];
	cvta.to.global.u64 	%rd1, %rd8;
	cvta.to.global.u64 	%rd2, %rd6;
	cvta.to.global.u64 	%rd3, %rd7;
	mov.u32 	%r26, %ctaid.x;
	shl.b32 	%r27, %r26, 8;
	mov.u32 	%r28, %tid.x;
	add.s32 	%r29, %r27, %r28;
	and.b32  	%r1, %r28, 31;
	shr.u32 	%r2, %r29, 5;
	setp.ge.s32 	%p1, %r2, %r25;
	@%p1 bra 	$L__BB4_16;
	cvta.to.global.u64 	%rd9, %rd4;
	mul.wide.u32 	%rd10, %r2, 4;
	add.s64 	%rd11, %rd9, %rd10;
	ld.global.u32 	%r3, [%rd11];
	ld.global.u32 	%r4, [%rd11+4];
	add.s32 	%r78, %r3, %r1;
	setp.ge.s32 	%p2, %r78, %r4;
	mov.f32 	%f121, 0f00000000;
	@%p2 bra 	$L__BB4_14;
	add.s32 	%r30, %r78, 32;
	max.s32 	%r31, %r4, %r30;
	not.b32 	%r32, %r3;
	add.s32 	%r33, %r31, %r32;
	sub.s32 	%r34, %r33, %r1;
	shr.u32 	%r35, %r34, 5;
	add.s32 	%r6, %r35, 1;
	and.b32  	%r7, %r6, 15;
	setp.lt.u32 	%p3, %r34, 480;
	mov.f32 	%f121, 0f00000000;
	@%p3 bra 	$L__BB4_5;
	and.b32  	%r36, %r6, 268435440;
	neg.s32 	%r76, %r36;
	mov.f32 	%f121, 0f00000000;
$L__BB4_4:
	.pragma "nounroll";
	mul.wide.s32 	%rd12, %r78, 4;
	add.s64 	%rd13, %rd3, %rd12;
	ld.global.f32 	%f19, [%rd13];
	add.s64 	%rd14, %rd2, %rd12;
	ld.global.u32 	%r37, [%rd14];
	mul.wide.s32 	%rd15, %r37, 4;
	add.s64 	%rd16, %rd1, %rd15;
	ld.global.f32 	%f20, [%rd16];
	fma.rn.f32 	%f21, %f19, %f20, %f121;
	ld.global.f32 	%f22, [%rd13+128];
	ld.global.u32 	%r38, [%rd14+128];
	mul.wide.s32 	%rd17, %r38, 4;
	add.s64 	%rd18, %rd1, %rd17;
	ld.global.f32 	%f23, [%rd18];
	fma.rn.f32 	%f24, %f22, %f23, %f21;
	ld.global.f32 	%f25, [%rd13+256];
	ld.global.u32 	%r39, [%rd14+256];
	mul.wide.s32 	%rd19, %r39, 4;
	add.s64 	%rd20, %rd1, %rd19;
	ld.global.f32 	%f26, [%rd20];
	fma.rn.f32 	%f27, %f25, %f26, %f24;
	ld.global.f32 	%f28, [%rd13+384];
	ld.global.u32 	%r40, [%rd14+384];
	mul.wide.s32 	%rd21, %r40, 4;
	add.s64 	%rd22, %rd1, %rd21;
	ld.global.f32 	%f29, [%rd22];
	fma.rn.f32 	%f30, %f28, %f29, %f27;
	ld.global.f32 	%f31, [%rd13+512];
	ld.global.u32 	%r41, [%rd14+512];
	mul.wide.s32 	%rd23, %r41, 4;
	add.s64 	%rd24, %rd1, %rd23;
	ld.global.f32 	%f32, [%rd24];
	fma.rn.f32 	%f33, %f31, %f32, %f30;
	ld.global.f32 	%f34, [%rd13+640];
	ld.global.u32 	%r42, [%rd14+640];
	mul.wide.s32 	%rd25, %r42, 4;
	add.s64 	%rd26, %rd1, %rd25;
	ld.global.f32 	%f35, [%rd26];
	fma.rn.f32 	%f36, %f34, %f35, %f33;
	ld.global.f32 	%f37, [%rd13+768];
	ld.global.u32 	%r43, [%rd14+768];
	mul.wide.s32 	%rd27, %r43, 4;
	add.s64 	%rd28, %rd1, %rd27;
	ld.global.f32 	%f38, [%rd28];
	fma.rn.f32 	%f39, %f37, %f38, %f36;
	ld.global.f32 	%f40, [%rd13+896];
	ld.global.u32 	%r44, [%rd14+896];
	mul.wide.s32 	%rd29, %r44, 4;
	add.s64 	%rd30, %rd1, %rd29;
	ld.global.f32 	%f41, [%rd30];
	fma.rn.f32 	%f42, %f40, %f41, %f39;
	ld.global.f32 	%f43, [%rd13+1024];
	ld.global.u32 	%r45, [%rd14+1024];
	mul.wide.s32 	%rd31, %r45, 4;
	add.s64 	%rd32, %rd1, %rd31;
	ld.global.f32 	%f44, [%rd32];
	fma.rn.f32 	%f45, %f43, %f44, %f42;
	ld.global.f32 	%f46, [%rd13+1152];
	ld.global.u32 	%r46, [%rd14+1152];
	mul.wide.s32 	%rd33, %r46, 4;
	add.s64 	%rd34, %rd1, %rd33;
	ld.global.f32 	%f47, [%rd34];
	fma.rn.f32 	%f48, %f46, %f47, %f45;
	ld.global.f32 	%f49, [%rd13+1280];
	ld.global.u32 	%r47, [%rd14+1280];
	mul.wide.s32 	%rd35, %r47, 4;
	add.s64 	%rd36, %rd1, %rd35;
	ld.global.f32 	%f50, [%rd36];
	fma.rn.f32 	%f51, %f49, %f50, %f48;
	ld.global.f32 	%f52, [%rd13+1408];
	ld.global.u32 	%r48, [%rd14+1408];
	mul.wide.s32 	%rd37, %r48, 4;
	add.s64 	%rd38, %rd1, %rd37;
	ld.global.f32 	%f53, [%rd38];
	fma.rn.f32 	%f54, %f52, %f53, %f51;
	ld.global.f32 	%f55, [%rd13+1536];
	ld.global.u32 	%r49, [%rd14+1536];
	mul.wide.s32 	%rd39, %r49, 4;
	add.s64 	%rd40, %rd1, %rd39;
	ld.global.f32 	%f56, [%rd40];
	fma.rn.f32 	%f57, %f55, %f56, %f54;
	ld.global.f32 	%f58, [%rd13+1664];
	ld.global.u32 	%r50, [%rd14+1664];
	mul.wide.s32 	%rd41, %r50, 4;
	add.s64 	%rd42, %rd1, %rd41;
	ld.global.f32 	%f59, [%rd42];
	fma.rn.f32 	%f60, %f58, %f59, %f57;
	ld.global.f32 	%f61, [%rd13+1792];
	ld.global.u32 	%r51, [%rd14+1792];
	mul.wide.s32 	%rd43, %r51, 4;
	add.s64 	%rd44, %rd1, %rd43;
	ld.global.f32 	%f62, [%rd44];
	fma.rn.f32 	%f63, %f61, %f62, %f60;
	ld.global.f32 	%f64, [%rd13+1920];
	ld.global.u32 	%r52, [%rd14+1920];
	mul.wide.s32 	%rd45, %r52, 4;
	add.s64 	%rd46, %rd1, %rd45;
	ld.global.f32 	%f65, [%rd46];
	fma.rn.f32 	%f121, %f64, %f65, %f63;
	add.s32 	%r78, %r78, 512;
	add.s32 	%r76, %r76, 16;
	setp.ne.s32 	%p4, %r76, 0;
	@%p4 bra 	$L__BB4_4;
$L__BB4_5:
	setp.eq.s32 	%p5, %r7, 0;
	@%p5 bra 	$L__BB4_14;
	and.b32  	%r14, %r6, 7;
	setp.lt.u32 	%p6, %r7, 8;
	@%p6 bra 	$L__BB4_8;
	mul.wide.s32 	%rd47, %r78, 4;
	add.s64 	%rd48, %rd3, %rd47;
	ld.global.f32 	%f67, [%rd48];
	add.s64 	%rd49, %rd2, %rd47;
	ld.global.u32 	%r53, [%rd49];
	mul.wide.s32 	%rd50, %r53, 4;
	add.s64 	%rd51, %rd1, %rd50;
	ld.global.f32 	%f68, [%rd51];
	fma.rn.f32 	%f69, %f67, %f68, %f121;
	ld.global.f32 	%f70, [%rd48+128];
	ld.global.u32 	%r54, [%rd49+128];
	mul.wide.s32 	%rd52, %r54, 4;
	add.s64 	%rd53, %rd1, %rd52;
	ld.global.f32 	%f71, [%rd53];
	fma.rn.f32 	%f72, %f70, %f71, %f69;
	ld.global.f32 	%f73, [%rd48+256];
	ld.global.u32 	%r55, [%rd49+256];
	mul.wide.s32 	%rd54, %r55, 4;
	add.s64 	%rd55, %rd1, %rd54;
	ld.global.f32 	%f74, [%rd55];
	fma.rn.f32 	%f75, %f73, %f74, %f72;
	ld.global.f32 	%f76, [%rd48+384];
	ld.global.u32 	%r56, [%rd49+384];
	mul.wide.s32 	%rd56, %r56, 4;
	add.s64 	%rd57, %rd1, %rd56;
	ld.global.f32 	%f77, [%rd57];
	fma.rn.f32 	%f78, %f76, %f77, %f75;
	ld.global.f32 	%f79, [%rd48+512];
	ld.global.u32 	%r57, [%rd49+512];
	mul.wide.s32 	%rd58, %r57, 4;
	add.s64 	%rd59, %rd1, %rd58;
	ld.global.f32 	%f80, [%rd59];
	fma.rn.f32 	%f81, %f79, %f80, %f78;
	ld.global.f32 	%f82, [%rd48+640];
	ld.global.u32 	%r58, [%rd49+640];
	mul.wide.s32 	%rd60, %r58, 4;
	add.s64 	%rd61, %rd1, %rd60;
	ld.global.f32 	%f83, [%rd61];
	fma.rn.f32 	%f84, %f82, %f83, %f81;
	ld.global.f32 	%f85, [%rd48+768];
	ld.global.u32 	%r59, [%rd49+768];
	mul.wide.s32 	%rd62, %r59, 4;
	add.s64 	%rd63, %rd1, %rd62;
	ld.global.f32 	%f86, [%rd63];
	fma.rn.f32 	%f87, %f85, %f86, %f84;
	ld.global.f32 	%f88, [%rd48+896];
	ld.global.u32 	%r60, [%rd49+896];
	mul.wide.s32 	%rd64, %r60, 4;
	add.s64 	%rd65, %rd1, %rd64;
	ld.global.f32 	%f89, [%rd65];
	fma.rn.f32 	%f121, %f88, %f89, %f87;
	add.s32 	%r78, %r78, 256;
$L__BB4_8:
	setp.eq.s32 	%p7, %r14, 0;
	@%p7 bra 	$L__BB4_14;
	and.b32  	%r17, %r6, 3;
	setp.lt.u32 	%p8, %r14, 4;
	@%p8 bra 	$L__BB4_11;
	mul.wide.s32 	%rd66, %r78, 4;
	add.s64 	%rd67, %rd3, %rd66;
	ld.global.f32 	%f91, [%rd67];
	add.s64 	%rd68, %rd2, %rd66;
	ld.global.u32 	%r61, [%rd68];
	mul.wide.s32 	%rd69, %r61, 4;
	add.s64 	%rd70, %rd1, %rd69;
	ld.global.f32 	%f92, [%rd70];
	fma.rn.f32 	%f93, %f91, %f92, %f121;
	ld.global.f32 	%f94, [%rd67+128];
	ld.global.u32 	%r62, [%rd68+128];
	mul.wide.s32 	%rd71, %r62, 4;
	add.s64 	%rd72, %rd1, %rd71;
	ld.global.f32 	%f95, [%rd72];
	fma.rn.f32 	%f96, %f94, %f95, %f93;
	ld.global.f32 	%f97, [%rd67+256];
	ld.global.u32 	%r63, [%rd68+256];
	mul.wide.s32 	%rd73, %r63, 4;
	add.s64 	%rd74, %rd1, %rd73;
	ld.global.f32 	%f98, [%rd74];
	fma.rn.f32 	%f99, %f97, %f98, %f96;
	ld.global.f32 	%f100, [%rd67+384];
	ld.global.u32 	%r64, [%rd68+384];
	mul.wide.s32 	%rd75, %r64, 4;
	add.s64 	%rd76, %rd1, %rd75;
	ld.global.f32 	%f101, [%rd76];
	fma.rn.f32 	%f121, %f100, %f101, %f99;
	add.s32 	%r78, %r78, 128;
$L__BB4_11:
	setp.eq.s32 	%p9, %r17, 0;
	@%p9 bra 	$L__BB4_14;
	neg.s32 	%r81, %r17;
$L__BB4_13:
	.pragma "nounroll";
	mul.wide.s32 	%rd77, %r78, 4;
	add.s64 	%rd78, %rd2, %rd77;
	add.s64 	%rd79, %rd3, %rd77;
	ld.global.f32 	%f102, [%rd79];
	ld.global.u32 	%r65, [%rd78];
	mul.wide.s32 	%rd80, %r65, 4;
	add.s64 	%rd81, %rd1, %rd80;
	ld.global.f32 	%f103, [%rd81];
	fma.rn.f32 	%f121, %f102, %f103, %f121;
	add.s32 	%r78, %r78, 32;
	add.s32 	%r81, %r81, 1;
	setp.ne.s32 	%p10, %r81, 0;
	@%p10 bra 	$L__BB4_13;
$L__BB4_14:
	mov.b32 	%r66, %f121;
	shfl.sync.down.b32	%r67|%p11, %r66, 16, 31, -1;
	mov.b32 	%f104, %r67;
	add.f32 	%f105, %f121, %f104;
	mov.b32 	%r68, %f105;
	shfl.sync.down.b32	%r69|%p12, %r68, 8, 31, -1;
	mov.b32 	%f106, %r69;
	add.f32 	%f107, %f105, %f106;
	mov.b32 	%r70, %f107;
	shfl.sync.down.b32	%r71|%p13, %r70, 4, 31, -1;
	mov.b32 	%f108, %r71;
	add.f32 	%f109, %f107, %f108;
	mov.b32 	%r72, %f109;
	shfl.sync.down.b32	%r73|%p14, %r72, 2, 31, -1;
	mov.b32 	%f110, %r73;
	add.f32 	%f111, %f109, %f110;
	mov.b32 	%r74, %f111;
	shfl.sync.down.b32	%r75|%p15, %r74, 1, 31, -1;
	mov.b32 	%f112, %r75;
	add.f32 	%f14, %f111, %f112;
	setp.ne.s32 	%p16, %r1, 0;
	@%p16 bra 	$L__BB4_16;
	cvta.to.global.u64 	%rd82, %rd5;
	add.s64 	%rd84, %rd82, %rd10;
	st.global.f32 	[%rd84], %f14;
$L__BB4_16:
	ret;

}


// ===== COMPILED SASS (sm_100) =====

	.target	sm_100

	.elftype	@"ET_EXEC"


//--------------------- .note.nv.tkinfo           --------------------------
	.section	.note.nv.tkinfo,"",@"SHT_NOTE"
	.sectionflags	@"SHF_NOTE_NV_TKINFO"
	.tkinfo
        /*0018*/ 	.word	0x00000002
        /*0030*/ 	.string	""
        /*0030*/ 	.string	"ptxas"
        /*0030*/ 	.string	"Cuda compilation tools, release 13.0, V13.0.88"
        /*0030*/ 	.string	"Build cuda_13.0.r13.0/compiler.36424714_0"
        /*0030*/ 	.string	"-arch sm_100 -m 64 "



//--------------------- .note.nv.cuinfo           --------------------------
	.section	.note.nv.cuinfo,"",@"SHT_NOTE"
	.sectionflags	@"SHF_NOTE_NV_CUINFO"
        /*0018*/ 	.short	0x0002
        /*001a*/ 	.short	0x0064
        /*001c*/ 	.short	0x0082
	.zero		2


//--------------------- .nv.info                  --------------------------
	.section	.nv.info,"",@"SHT_CUDA_INFO"
	.align	4


	//----- nvinfo : EIATTR_REGCOUNT
	.align		4
        /*0000*/ 	.byte	0x04, 0x2f
        /*0002*/ 	.short	(.L_1 - .L_0)
	.align		4
.L_0:
        /*0004*/ 	.word	index@(_Z18My_spmv_csr_kernelIifLj128ELj2EEvT_PKS0_S2_PKT0_S5_PS3_)
        /*0008*/ 	.word	0x00000020


	//----- nvinfo : EIATTR_FRAME_SIZE
	.align		4
.L_1:
        /*000c*/ 	.byte	0x04, 0x11
        /*000e*/ 	.short	(.L_3 - .L_2)
	.align		4
.L_2:
        /*0010*/ 	.word	index@(_Z18My_spmv_csr_kernelIifLj128ELj2EEvT_PKS0_S2_PKT0_S5_PS3_)
        /*0014*/ 	.word	0x00000000


	//----- nvinfo : EIATTR_REGCOUNT
	.align		4
.L_3:
        /*0018*/ 	.byte	0x04, 0x2f
        /*001a*/ 	.short	(.L_5 - .L_4)
	.align		4
.L_4:
        /*001c*/ 	.word	index@(_Z18My_spmv_csr_kernelIifLj64ELj4EEvT_PKS0_S2_PKT0_S5_PS3_)
        /*0020*/ 	.word	0x00000020


	//----- nvinfo : EIATTR_FRAME_SIZE
	.align		4
.L_5:
        /*0024*/ 	.byte	0x04, 0x11
        /*0026*/ 	.short	(.L_7 - .L_6)
	.align		4
.L_6:
        /*0028*/ 	.word	index@(_Z18My_spmv_csr_kernelIifLj64ELj4EEvT_PKS0_S2_PKT0_S5_PS3_)
        /*002c*/ 	.word	0x00000000


	//----- nvinfo : EIATTR_REGCOUNT
	.align		4
.L_7:
        /*0030*/ 	.byte	0x04, 0x2f
        /*0032*/ 	.short	(.L_9 - .L_8)
	.align		4
.L_8:
        /*0034*/ 	.word	index@(_Z18My_spmv_csr_kernelIifLj32ELj8EEvT_PKS0_S2_PKT0_S5_PS3_)
        /*0038*/ 	.word	0x00000020


	//----- nvinfo : EIATTR_FRAME_SIZE
	.align		4
.L_9:
        /*003c*/ 	.byte	0x04, 0x11
        /*003e*/ 	.short	(.L_11 - .L_10)
	.align		4
.L_10:
        /*0040*/ 	.word	index@(_Z18My_spmv_csr_kernelIifLj32ELj8EEvT_PKS0_S2_PKT0_S5_PS3_)
        /*0044*/ 	.word	0x00000000


	//----- nvinfo : EIATTR_REGCOUNT
	.align		4
.L_11:
        /*0048*/ 	.byte	0x04, 0x2f
        /*004a*/ 	.short	(.L_13 - .L_12)
	.align		4
.L_12:
        /*004c*/ 	.word	index@(_Z18My_spmv_csr_kernelIifLj16ELj16EEvT_PKS0_S2_PKT0_S5_PS3_)
        /*0050*/ 	.word	0x00000020


	//----- nvinfo : EIATTR_FRAME_SIZE
	.align		4
.L_13:
        /*0054*/ 	.byte	0x04, 0x11
        /*0056*/ 	.short	(.L_15 - .L_14)
	.align		4
.L_14:
        /*0058*/ 	.word	index@(_Z18My_spmv_csr_kernelIifLj16ELj16EEvT_PKS0_S2_PKT0_S5_PS3_)
        /*005c*/ 	.word	0x00000000


	//----- nvinfo : EIATTR_REGCOUNT
	.align		4
.L_15:
        /*0060*/ 	.byte	0x04, 0x2f
        /*0062*/ 	.short	(.L_17 - .L_16)
	.align		4
.L_16:
        /*0064*/ 	.word	index@(_Z18My_spmv_csr_kernelIifLj8ELj32EEvT_PKS0_S2_PKT0_S5_PS3_)
        /*0068*/ 	.word	0x00000020


	//----- nvinfo : EIATTR_FRAME_SIZE
	.align		4
.L_17:
        /*006c*/ 	.byte	0x04, 0x11
        /*006e*/ 	.short	(.L_19 - .L_18)
	.align		4
.L_18:
        /*0070*/ 	.word	index@(_Z18My_spmv_csr_kernelIifLj8ELj32EEvT_PKS0_S2_PKT0_S5_PS3_)
        /*0074*/ 	.word	0x00000000


	//----- nvinfo : EIATTR_MIN_STACK_SIZE
	.align		4
.L_19:
        /*0078*/ 	.byte	0x04, 0x12
        /*007a*/ 	.short	(.L_21 - .L_20)
	.align		4
.L_20:
        /*007c*/ 	.word	index@(_Z18My_spmv_csr_kernelIifLj8ELj32EEvT_PKS0_S2_PKT0_S5_PS3_)
        /*0080*/ 	.word	0x00000000


	//----- nvinfo : EIATTR_MIN_STACK_SIZE
	.align		4
.L_21:
        /*0084*/ 	.byte	0x04, 0x12
        /*0086*/ 	.short	(.L_23 - .L_22)
	.align		4
.L_22:
        /*0088*/ 	.word	index@(_Z18My_spmv_csr_kernelIifLj16ELj16EEvT_PKS0_S2_PKT0_S5_PS3_)
        /*008c*/ 	.word	0x00000000


	//----- nvinfo : EIATTR_MIN_STACK_SIZE
	.align		4
.L_23:
        /*0090*/ 	.byte	0x04, 0x12
        /*0092*/ 	.short	(.L_25 - .L_24)
	.align		4
.L_24:
        /*0094*/ 	.word	index@(_Z18My_spmv_csr_kernelIifLj32ELj8EEvT_PKS0_S2_PKT0_S5_PS3_)
        /*0098*/ 	.word	0x00000000


	//----- nvinfo : EIATTR_MIN_STACK_SIZE
	.align		4
.L_25:
        /*009c*/ 	.byte	0x04, 0x12
        /*009e*/ 	.short	(.L_27 - .L_26)
	.align		4
.L_26:
        /*00a0*/ 	.word	index@(_Z18My_spmv_csr_kernelIifLj64ELj4EEvT_PKS0_S2_PKT0_S5_PS3_)
        /*00a4*/ 	.word	0x00000000


	//----- nvinfo : EIATTR_MIN_STACK_SIZE
	.align		4
.L_27:
        /*00a8*/ 	.byte	0x04, 0x12
        /*00aa*/ 	.short	(.L_29 - .L_28)
	.align		4
.L_28:
        /*00ac*/ 	.word	index@(_Z18My_spmv_csr_kernelIifLj128ELj2EEvT_PKS0_S2_PKT0_S5_PS3_)
        /*00b0*/ 	.word	0x00000000
.L_29:


//--------------------- .nv.compat                --------------------------
	.section	.nv.compat,"",@"SHT_CUDA_COMPAT_INFO"
	.align	4
        /*0000*/ 	.byte	0x02, 0x09, 0x00, 0x00, 0x02, 0x02, 0x01, 0x00, 0x02, 0x05, 0x05, 0x00, 0x03, 0x07, 0x01, 0x01
        /*0010*/ 	.byte	0x02, 0x03, 0x00, 0x00, 0x02, 0x06, 0x01, 0x00, 0x04, 0x0b, 0x08, 0x00, 0x09, 0x00, 0x00, 0x00
        /*0020*/ 	.byte	0x00, 0x00, 0x00, 0x00


//--------------------- .nv.info._Z18My_spmv_csr_kernelIifLj8ELj32EEvT_PKS0_S2_PKT0_S5_PS3_ --------------------------
	.section	.nv.info._Z18My_spmv_csr_kernelIifLj8ELj32EEvT_PKS0_S2_PKT0_S5_PS3_,"",@"SHT_CUDA_INFO"
	.sectionflags	@""
	.align	4


	//----- nvinfo : EIATTR_CUDA_API_VERSION
	.align		4
        /*0000*/ 	.byte	0x04, 0x37
        /*0002*/ 	.short	(.L_31 - .L_30)
.L_30:
        /*0004*/ 	.word	0x00000082


	//----- nvinfo : EIATTR_KPARAM_INFO
	.align		4
.L_31:
        /*0008*/ 	.byte	0x04, 0x17
        /*000a*/ 	.short	(.L_33 - .L_32)
.L_32:
        /*000c*/ 	.word	0x00000000
        /*0010*/ 	.short	0x0005
        /*0012*/ 	.short	0x0028
        /*0014*/ 	.byte	0x00, 0xf5, 0x21, 0x00


	//----- nvinfo : EIATTR_KPARAM_INFO
	.align		4
.L_33:
        /*0018*/ 	.byte	0x04, 0x17
        /*001a*/ 	.short	(.L_35 - .L_34)
.L_34:
        /*001c*/ 	.word	0x00000000
        /*0020*/ 	.short	0x0004
        /*0022*/ 	.short	0x0020
        /*0024*/ 	.byte	0x00, 0xf5, 0x21, 0x00


	//----- nvinfo : EIATTR_KPARAM_INFO
	.align		4
.L_35:
        /*0028*/ 	.byte	0x04, 0x17
        /*002a*/ 	.short	(.L_37 - .L_36)
.L_36:
        /*002c*/ 	.word	0x00000000
        /*0030*/ 	.short	0x0003
        /*0032*/ 	.short	0x0018
        /*0034*/ 	.byte	0x00, 0xf5, 0x21, 0x00


	//----- nvinfo : EIATTR_KPARAM_INFO
	.align		4
.L_37:
        /*0038*/ 	.byte	0x04, 0x17
        /*003a*/ 	.short	(.L_39 - .L_38)
.L_38:
        /*003c*/ 	.word	0x00000000
        /*0040*/ 	.short	0x0002
        /*0042*/ 	.short	0x0010
        /*0044*/ 	.byte	0x00, 0xf5, 0x21, 0x00


	//----- nvinfo : EIATTR_KPARAM_INFO
	.align		4
.L_39:
        /*0048*/ 	.byte	0x04, 0x17
        /*004a*/ 	.short	(.L_41 - .L_40)
.L_40:
        /*004c*/ 	.word	0x00000000
        /*0050*/ 	.short	0x0001
        /*0052*/ 	.short	0x0008
        /*0054*/ 	.byte	0x00, 0xf5, 0x21, 0x00


	//----- nvinfo : EIATTR_KPARAM_INFO
	.align		4
.L_41:
        /*0058*/ 	.byte	0x04, 0x17
        /*005a*/ 	.short	(.L_43 - .L_42)
.L_42:
        /*005c*/ 	.word	0x00000000
        /*0060*/ 	.short	0x0000
        /*0062*/ 	.short	0x0000
        /*0064*/ 	.byte	0x00, 0xf0, 0x11, 0x00


	//----- nvinfo : EIATTR_SPARSE_MMA_MASK
	.align		4
.L_43:
        /*0068*/ 	.byte	0x03, 0x50
        /*006a*/ 	.short	0x0000


	//----- nvinfo : EIATTR_MAXREG_COUNT
	.align		4
        /*006c*/ 	.byte	0x03, 0x1b
        /*006e*/ 	.short	0x00ff


	//----- nvinfo : EIATTR_MERCURY_ISA_VERSION
	.align		4
        /*0070*/ 	.byte	0x03, 0x5f
        /*0072*/ 	.short	0x0101


	//----- nvinfo : EIATTR_COOP_GROUP_MASK_REGIDS
	.align		4
        /*0074*/ 	.byte	0x04, 0x29
        /*0076*/ 	.short	(.L_45 - .L_44)


	//   ....[0]....
.L_44:
        /*0078*/ 	.word	0xffffffff


	//   ....[1]....
        /*007c*/ 	.word	0xffffffff


	//   ....[2]....
        /*0080*/ 	.word	0xffffffff


	//   ....[3]....
        /*0084*/ 	.word	0xffffffff


	//   ....[4]....
        /*0088*/ 	.word	0xffffffff


	//----- nvinfo : EIATTR_COOP_GROUP_INSTR_OFFSETS
	.align		4
.L_45:
        /*008c*/ 	.byte	0x04, 0x28
        /*008e*/ 	.short	(.L_47 - .L_46)


	//   ....[0]....
.L_46:
        /*0090*/ 	.word	0x00000e20


	//   ....[1]....
        /*0094*/ 	.word	0x00000e50


	//   ....[2]....
        /*0098*/ 	.word	0x00000e70


	//   ....[3]....
        /*009c*/ 	.word	0x00000e90


	//   ....[4]....
        /*00a0*/ 	.word	0x00000eb0


	//----- nvinfo : EIATTR_VRC_CTA_INIT_COUNT
	.align		4
.L_47:
        /*00a4*/ 	.byte	0x02, 0x4a
	.zero		1
	.zero		1


	//----- nvinfo : EIATTR_EXIT_INSTR_OFFSETS
	.align		4
        /*00a8*/ 	.byte	0x04, 0x1c
        /*00aa*/ 	.short	(.L_49 - .L_48)


	//   ....[0]....
.L_48:
        /*00ac*/ 	.word	0x00000070


	//   ....[1]....
        /*00b0*/ 	.word	0x00000ec0


	//   ....[2]....
        /*00b4*/ 	.word	0x00000f10


	//----- nvinfo : EIATTR_CRS_STACK_SIZE
	.align		4
.L_49:
        /*00b8*/ 	.byte	0x04, 0x1e
        /*00ba*/ 	.short	(.L_51 - .L_50)
.L_50:
        /*00bc*/ 	.word	0x00000000


	//----- nvinfo : EIATTR_CBANK_PARAM_SIZE
	.align		4
.L_51:
        /*00c0*/ 	.byte	0x03, 0x19
        /*00c2*/ 	.short	0x0030


	//----- nvinfo : EIATTR_PARAM_CBANK
	.align		4
        /*00c4*/ 	.byte	0x04, 0x0a
        /*00c6*/ 	.short	(.L_53 - .L_52)
	.align		4
.L_52:
        /*00c8*/ 	.word	index@(.nv.constant0._Z18My_spmv_csr_kernelIifLj8ELj32EEvT_PKS0_S2_PKT0_S5_PS3_)
        /*00cc*/ 	.short	0x0380
        /*00ce*/ 	.short	0x0030


	//----- nvinfo : EIATTR_SW_WAR
	.align		4
.L_53:
        /*00d0*/ 	.byte	0x04, 0x36
        /*00d2*/ 	.short	(.L_55 - .L_54)
.L_54:
        /*00d4*/ 	.word	0x00000008
.L_55:


//--------------------- .nv.info._Z18My_spmv_csr_kernelIifLj16ELj16EEvT_PKS0_S2_PKT0_S5_PS3_ --------------------------
	.section	.nv.info._Z18My_spmv_csr_kernelIifLj16ELj16EEvT_PKS0_S2_PKT0_S5_PS3_,"",@"SHT_CUDA_INFO"
	.sectionflags	@""
	.align	4


	//----- nvinfo : EIATTR_CUDA_API_VERSION
	.align		4
        /*0000*/ 	.byte	0x04, 0x37
        /*0002*/ 	.short	(.L_57 - .L_56)
.L_56:
        /*0004*/ 	.word	0x00000082


	//----- nvinfo : EIATTR_KPARAM_INFO
	.align		4
.L_57:
        /*0008*/ 	.byte	0x04, 0x17
        /*000a*/ 	.short	(.L_59 - .L_58)
.L_58:
        /*000c*/ 	.word	0x00000000
        /*0010*/ 	.short	0x0005
        /*0012*/ 	.short	0x0028
        /*0014*/ 	.byte	0x00, 0xf5, 0x21, 0x00


	//----- nvinfo : EIATTR_KPARAM_INFO
	.align		4
.L_59:
        /*0018*/ 	.byte	0x04, 0x17
        /*001a*/ 	.short	(.L_61 - .L_60)
.L_60:
        /*001c*/ 	.word	0x00000000
        /*0020*/ 	.short	0x0004
        /*0022*/ 	.short	0x0020
        /*0024*/ 	.byte	0x00, 0xf5, 0x21, 0x00


	//----- nvinfo : EIATTR_KPARAM_INFO
	.align		4
.L_61:
        /*0028*/ 	.byte	0x04, 0x17
        /*002a*/ 	.short	(.L_63 - .L_62)
.L_62:
        /*002c*/ 	.word	0x00000000
        /*0030*/ 	.short	0x0003
        /*0032*/ 	.short	0x0018
        /*0034*/ 	.byte	0x00, 0xf5, 0x21, 0x00


	//----- nvinfo : EIATTR_KPARAM_INFO
	.align		4
.L_63:
        /*0038*/ 	.byte	0x04, 0x17
        /*003a*/ 	.short	(.L_65 - .L_64)
.L_64:
        /*003c*/ 	.word	0x00000000
        /*0040*/ 	.short	0x0002
        /*0042*/ 	.short	0x0010
        /*0044*/ 	.byte	0x00, 0xf5, 0x21, 0x00


	//----- nvinfo : EIATTR_KPARAM_INFO
	.align		4
.L_65:
        /*0048*/ 	.byte	0x04, 0x17
        /*004a*/ 	.short	(.L_67 - .L_66)
.L_66:
        /*004c*/ 	.word	0x00000000
        /*0050*/ 	.short	0x0001
        /*0052*/ 	.short	0x0008
        /*0054*/ 	.byte	0x00, 0xf5, 0x21, 0x00


	//----- nvinfo : EIATTR_KPARAM_INFO
	.align		4
.L_67:
        /*0058*/ 	.byte	0x04, 0x17
        /*005a*/ 	.short	(.L_69 - .L_68)
.L_68:
        /*005c*/ 	.word	0x00000000
        /*0060*/ 	.short	0x0000
        /*0062*/ 	.short	0x0000
        /*0064*/ 	.byte	0x00, 0xf0, 0x11, 0x00


	//----- nvinfo : EIATTR_SPARSE_MMA_MASK
	.align		4
.L_69:
        /*0068*/ 	.byte	0x03, 0x50
        /*006a*/ 	.short	0x0000


	//----- nvinfo : EIATTR_MAXREG_COUNT
	.align		4
        /*006c*/ 	.byte	0x03, 0x1b
        /*006e*/ 	.short	0x00ff


	//----- nvinfo : EIATTR_MERCURY_ISA_VERSION
	.align		4
        /*0070*/ 	.byte	0x03, 0x5f
        /*0072*/ 	.short	0x0101


	//----- nvinfo : EIATTR_COOP_GROUP_MASK_REGIDS
	.align		4
        /*0074*/ 	.byte	0x04, 0x29
        /*0076*/ 	.short	(.L_71 - .L_70)


	//   ....[0]....
.L_70:
        /*0078*/ 	.word	0xffffffff


	//   ....[1]....
        /*007c*/ 	.word	0xffffffff


	//   ....[2]....
        /*0080*/ 	.word	0xffffffff


	//   ....[3]....
        /*0084*/ 	.word	0xffffffff


	//----- nvinfo : EIATTR_COOP_GROUP_INSTR_OFFSETS
	.align		4
.L_71:
        /*0088*/ 	.byte	0x04, 0x28
        /*008a*/ 	.short	(.L_73 - .L_72)


	//   ....[0]....
.L_72:
        /*008c*/ 	.word	0x00000e20


	//   ....[1]....
        /*0090*/ 	.word	0x00000e50


	//   ....[2]....
        /*0094*/ 	.word	0x00000e70


	//   ....[3]....
        /*0098*/ 	.word	0x00000e90


	//----- nvinfo : EIATTR_VRC_CTA_INIT_COUNT
	.align		4
.L_73:
        /*009c*/ 	.byte	0x02, 0x4a
	.zero		1
	.zero		1


	//----- nvinfo : EIATTR_EXIT_INSTR_OFFSETS
	.align		4
        /*00a0*/ 	.byte	0x04, 0x1c
        /*00a2*/ 	.short	(.L_75 - .L_74)


	//   ....[0]....
.L_74:
        /*00a4*/ 	.word	0x00000070


	//   ....[1]....
        /*00a8*/ 	.word	0x00000ea0


	//   ....[2]....
        /*00ac*/ 	.word	0x00000ef0


	//----- nvinfo : EIATTR_CRS_STACK_SIZE
	.align		4
.L_75:
        /*00b0*/ 	.byte	0x04, 0x1e
        /*00b2*/ 	.short	(.L_77 - .L_76)
.L_76:
        /*00b4*/ 	.word	0x00000000


	//----- nvinfo : EIATTR_CBANK_PARAM_SIZE
	.align		4
.L_77:
        /*00b8*/ 	.byte	0x03, 0x19
        /*00ba*/ 	.short	0x0030


	//----- nvinfo : EIATTR_PARAM_CBANK
	.align		4
        /*00bc*/ 	.byte	0x04, 0x0a
        /*00be*/ 	.short	(.L_79 - .L_78)
	.align		4
.L_78:
        /*00c0*/ 	.word	index@(.nv.constant0._Z18My_spmv_csr_kernelIifLj16ELj16EEvT_PKS0_S2_PKT0_S5_PS3_)
        /*00c4*/ 	.short	0x0380
        /*00c6*/ 	.short	0x0030


	//----- nvinfo : EIATTR_SW_WAR
	.align		4
.L_79:
        /*00c8*/ 	.byte	0x04, 0x36
        /*00ca*/ 	.short	(.L_81 - .L_80)
.L_80:
        /*00cc*/ 	.word	0x00000008
.L_81:


//--------------------- .nv.info._Z18My_spmv_csr_kernelIifLj32ELj8EEvT_PKS0_S2_PKT0_S5_PS3_ --------------------------
	.section	.nv.info._Z18My_spmv_csr_kernelIifLj32ELj8EEvT_PKS0_S2_PKT0_S5_PS3_,"",@"SHT_CUDA_INFO"
	.sectionflags	@""
	.align	4


	//----- nvinfo : EIATTR_CUDA_API_VERSION
	.align		4
        /*0000*/ 	.byte	0x04, 0x37
        /*0002*/ 	.short	(.L_83 - .L_82)
.L_82:
        /*0004*/ 	.word	0x00000082


	//----- nvinfo : EIATTR_KPARAM_INFO
	.align		4
.L_83:
        /*0008*/ 	.byte	0x04, 0x17
        /*000a*/ 	.short	(.L_85 - .L_84)
.L_84:
        /*000c*/ 	.word	0x00000000
        /*0010*/ 	.short	0x0005
        /*0012*/ 	.short	0x0028
        /*0014*/ 	.byte	0x00, 0xf5, 0x21, 0x00


	//----- nvinfo : EIATTR_KPARAM_INFO
	.align		4
.L_85:
        /*0018*/ 	.byte	0x04, 0x17
        /*001a*/ 	.short	(.L_87 - .L_86)
.L_86:
        /*001c*/ 	.word	0x00000000
        /*0020*/ 	.short	0x0004
        /*0022*/ 	.short	0x0020
        /*0024*/ 	.byte	0x00, 0xf5, 0x21, 0x00


	//----- nvinfo : EIATTR_KPARAM_INFO
	.align		4
.L_87:
        /*0028*/ 	.byte	0x04, 0x17
        /*002a*/ 	.short	(.L_89 - .L_88)
.L_88:
        /*002c*/ 	.word	0x00000000
        /*0030*/ 	.short	0x0003
        /*0032*/ 	.short	0x0018
        /*0034*/ 	.byte	0x00, 0xf5, 0x21, 0x00


	//----- nvinfo : EIATTR_KPARAM_INFO
	.align		4
.L_89:
        /*0038*/ 	.byte	0x04, 0x17
        /*003a*/ 	.short	(.L_91 - .L_90)
.L_90:
        /*003c*/ 	.word	0x00000000
        /*0040*/ 	.short	0x0002
        /*0042*/ 	.short	0x0010
        /*0044*/ 	.byte	0x00, 0xf5, 0x21, 0x00


	//----- nvinfo : EIATTR_KPARAM_INFO
	.align		4
.L_91:
        /*0048*/ 	.byte	0x04, 0x17
        /*004a*/ 	.short	(.L_93 - .L_92)
.L_92:
        /*004c*/ 	.word	0x00000000
        /*0050*/ 	.short	0x0001
        /*0052*/ 	.short	0x0008
        /*0054*/ 	.byte	0x00, 0xf5, 0x21, 0x00


	//----- nvinfo : EIATTR_KPARAM_INFO
	.align		4
.L_93:
        /*0058*/ 	.byte	0x04, 0x17
        /*005a*/ 	.short	(.L_95 - .L_94)
.L_94:
        /*005c*/ 	.word	0x00000000
        /*0060*/ 	.short	0x0000
        /*0062*/ 	.short	0x0000
        /*0064*/ 	.byte	0x00, 0xf0, 0x11, 0x00


	//----- nvinfo : EIATTR_SPARSE_MMA_MASK
	.align		4
.L_95:
        /*0068*/ 	.byte	0x03, 0x50
        /*006a*/ 	.short	0x0000


	//----- nvinfo : EIATTR_MAXREG_COUNT
	.align		4
        /*006c*/ 	.byte	0x03, 0x1b
        /*006e*/ 	.short	0x00ff


	//----- nvinfo : EIATTR_MERCURY_ISA_VERSION
	.align		4
        /*0070*/ 	.byte	0x03, 0x5f
        /*0072*/ 	.short	0x0101


	//----- nvinfo : EIATTR_COOP_GROUP_MASK_REGIDS
	.align		4
        /*0074*/ 	.byte	0x04, 0x29
        /*0076*/ 	.short	(.L_97 - .L_96)


	//   ....[0]....
.L_96:
        /*0078*/ 	.word	0xffffffff


	//   ....[1]....
        /*007c*/ 	.word	0xffffffff


	//   ....[2]....
        /*0080*/ 	.word	0xffffffff


	//----- nvinfo : EIATTR_COOP_GROUP_INSTR_OFFSETS
	.align		4
.L_97:
        /*0084*/ 	.byte	0x04, 0x28
        /*0086*/ 	.short	(.L_99 - .L_98)


	//   ....[0]....
.L_98:
        /*0088*/ 	.word	0x00000e20


	//   ....[1]....
        /*008c*/ 	.word	0x00000e50


	//   ....[2]....
        /*0090*/ 	.word	0x00000e70


	//----- nvinfo : EIATTR_VRC_CTA_INIT_COUNT
	.align		4
.L_99:
        /*0094*/ 	.byte	0x02, 0x4a
	.zero		1
	.zero		1


	//----- nvinfo : EIATTR_EXIT_INSTR_OFFSETS
	.align		4
        /*0098*/ 	.byte	0x04, 0x1c
        /*009a*/ 	.short	(.L_101 - .L_100)


	//   ....[0]....
.L_100:
        /*009c*/ 	.word	0x00000070


	//   ....[1]....
        /*00a0*/ 	.word	0x00000e80


	//   ....[2]....
        /*00a4*/ 	.word	0x00000ed0


	//----- nvinfo : EIATTR_CRS_STACK_SIZE
	.align		4
.L_101:
        /*00a8*/ 	.byte	0x04, 0x1e
        /*00aa*/ 	.short	(.L_103 - .L_102)
.L_102:
        /*00ac*/ 	.word	0x00000000


	//----- nvinfo : EIATTR_CBANK_PARAM_SIZE
	.align		4
.L_103:
        /*00b0*/ 	.byte	0x03, 0x19
        /*00b2*/ 	.short	0x0030


	//----- nvinfo : EIATTR_PARAM_CBANK
	.align		4
        /*00b4*/ 	.byte	0x04, 0x0a
        /*00b6*/ 	.short	(.L_105 - .L_104)
	.align		4
.L_104:
        /*00b8*/ 	.word	index@(.nv.constant0._Z18My_spmv_csr_kernelIifLj32ELj8EEvT_PKS0_S2_PKT0_S5_PS3_)
        /*00bc*/ 	.short	0x0380
        /*00be*/ 	.short	0x0030


	//----- nvinfo : EIATTR_SW_WAR
	.align		4
.L_105:
        /*00c0*/ 	.byte	0x04, 0x36
        /*00c2*/ 	.short	(.L_107 - .L_106)
.L_106:
        /*00c4*/ 	.word	0x00000008
.L_107:


//--------------------- .nv.info._Z18My_spmv_csr_kernelIifLj64ELj4EEvT_PKS0_S2_PKT0_S5_PS3_ --------------------------
	.section	.nv.info._Z18My_spmv_csr_kernelIifLj64ELj4EEvT_PKS0_S2_PKT0_S5_PS3_,"",@"SHT_CUDA_INFO"
	.sectionflags	@""
	.align	4


	//----- nvinfo : EIATTR_CUDA_API_VERSION
	.align		4
        /*0000*/ 	.byte	0x04, 0x37
        /*0002*/ 	.short	(.L_109 - .L_108)
.L_108:
        /*0004*/ 	.word	0x00000082


	//----- nvinfo : EIATTR_KPARAM_INFO
	.align		4
.L_109:
        /*0008*/ 	.byte	0x04, 0x17
        /*000a*/ 	.short	(.L_111 - .L_110)
.L_110:
        /*000c*/ 	.word	0x00000000
        /*0010*/ 	.short	0x0005
        /*0012*/ 	.short	0x0028
        /*0014*/ 	.byte	0x00, 0xf5, 0x21, 0x00


	//----- nvinfo : EIATTR_KPARAM_INFO
	.align		4
.L_111:
        /*0018*/ 	.byte	0x04, 0x17
        /*001a*/ 	.short	(.L_113 - .L_112)
.L_112:
        /*001c*/ 	.word	0x00000000
        /*0020*/ 	.short	0x0004
        /*0022*/ 	.short	0x0020
        /*0024*/ 	.byte	0x00, 0xf5, 0x21, 0x00


	//----- nvinfo : EIATTR_KPARAM_INFO
	.align		4
.L_113:
        /*0028*/ 	.byte	0x04, 0x17
        /*002a*/ 	.short	(.L_115 - .L_114)
.L_114:
        /*002c*/ 	.word	0x00000000
        /*0030*/ 	.short	0x0003
        /*0032*/ 	.short	0x0018
        /*0034*/ 	.byte	0x00, 0xf5, 0x21, 0x00


	//----- nvinfo : EIATTR_KPARAM_INFO
	.align		4
.L_115:
        /*0038*/ 	.byte	0x04, 0x17
        /*003a*/ 	.short	(.L_117 - .L_116)
.L_116:
        /*003c*/ 	.word	0x00000000
        /*0040*/ 	.short	0x0002
        /*0042*/ 	.short	0x0010
        /*0044*/ 	.byte	0x00, 0xf5, 0x21, 0x00


	//----- nvinfo : EIATTR_KPARAM_INFO
	.align		4
.L_117:
        /*0048*/ 	.byte	0x04, 0x17
        /*004a*/ 	.short	(.L_119 - .L_118)
.L_118:
        /*004c*/ 	.word	0x00000000
        /*0050*/ 	.short	0x0001
        /*0052*/ 	.short	0x0008
        /*0054*/ 	.byte	0x00, 0xf5, 0x21, 0x00


	//----- nvinfo : EIATTR_KPARAM_INFO
	.align		4
.L_119:
        /*0058*/ 	.byte	0x04, 0x17
        /*005a*/ 	.short	(.L_121 - .L_120)
.L_120:
        /*005c*/ 	.word	0x00000000
        /*0060*/ 	.short	0x0000
        /*0062*/ 	.short	0x0000
        /*0064*/ 	.byte	0x00, 0xf0, 0x11, 0x00


	//----- nvinfo : EIATTR_SPARSE_MMA_MASK
	.align		4
.L_121:
        /*0068*/ 	.byte	0x03, 0x50
        /*006a*/ 	.short	0x0000


	//----- nvinfo : EIATTR_MAXREG_COUNT
	.align		4
        /*006c*/ 	.byte	0x03, 0x1b
        /*006e*/ 	.short	0x00ff


	//----- nvinfo : EIATTR_MERCURY_ISA_VERSION
	.align		4
        /*0070*/ 	.byte	0x03, 0x5f
        /*0072*/ 	.short	0x0101


	//----- nvinfo : EIATTR_COOP_GROUP_MASK_REGIDS
	.align		4
        /*0074*/ 	.byte	0x04, 0x29
        /*0076*/ 	.short	(.L_123 - .L_122)


	//   ....[0]....
.L_122:
        /*0078*/ 	.word	0xffffffff


	//   ....[1]....
        /*007c*/ 	.word	0xffffffff


	//----- nvinfo : EIATTR_COOP_GROUP_INSTR_OFFSETS
	.align		4
.L_123:
        /*0080*/ 	.byte	0x04, 0x28
        /*0082*/ 	.short	(.L_125 - .L_124)


	//   ....[0]....
.L_124:
        /*0084*/ 	.word	0x00000e20


	//   ....[1]....
        /*0088*/ 	.word	0x00000e50


	//----- nvinfo : EIATTR_VRC_CTA_INIT_COUNT
	.align		4
.L_125:
        /*008c*/ 	.byte	0x02, 0x4a
	.zero		1
	.zero		1


	//----- nvinfo : EIATTR_EXIT_INSTR_OFFSETS
	.align		4
        /*0090*/ 	.byte	0x04, 0x1c
        /*0092*/ 	.short	(.L_127 - .L_126)


	//   ....[0]....
.L_126:
        /*0094*/ 	.word	0x00000070


	//   ....[1]....
        /*0098*/ 	.word	0x00000e60


	//   ....[2]....
        /*009c*/ 	.word	0x00000eb0


	//----- nvinfo : EIATTR_CRS_STACK_SIZE
	.align		4
.L_127:
        /*00a0*/ 	.byte	0x04, 0x1e
        /*00a2*/ 	.short	(.L_129 - .L_128)
.L_128:
        /*00a4*/ 	.word	0x00000000


	//----- nvinfo : EIATTR_CBANK_PARAM_SIZE
	.align		4
.L_129:
        /*00a8*/ 	.byte	0x03, 0x19
        /*00aa*/ 	.short	0x0030


	//----- nvinfo : EIATTR_PARAM_CBANK
	.align		4
        /*00ac*/ 	.byte	0x04, 0x0a
        /*00ae*/ 	.short	(.L_131 - .L_130)
	.align		4
.L_130:
        /*00b0*/ 	.word	index@(.nv.constant0._Z18My_spmv_csr_kernelIifLj64ELj4EEvT_PKS0_S2_PKT0_S5_PS3_)
        /*00b4*/ 	.short	0x0380
        /*00b6*/ 	.short	0x0030


	//----- nvinfo : EIATTR_SW_WAR
	.align		4
.L_131:
        /*00b8*/ 	.byte	0x04, 0x36
        /*00ba*/ 	.short	(.L_133 - .L_132)
.L_132:
        /*00bc*/ 	.word	0x00000008
.L_133:


//--------------------- .nv.info._Z18My_spmv_csr_kernelIifLj128ELj2EEvT_PKS0_S2_PKT0_S5_PS3_ --------------------------
	.section	.nv.info._Z18My_spmv_csr_kernelIifLj128ELj2EEvT_PKS0_S2_PKT0_S5_PS3_,"",@"SHT_CUDA_INFO"
	.sectionflags	@""
	.align	4


	//----- nvinfo : EIATTR_CUDA_API_VERSION
	.align		4
        /*0000*/ 	.byte	0x04, 0x37
        /*0002*/ 	.short	(.L_135 - .L_134)
.L_134:
        /*0004*/ 	.word	0x00000082


	//----- nvinfo : EIATTR_KPARAM_INFO
	.align		4
.L_135:
        /*0008*/ 	.byte	0x04, 0x17
        /*000a*/ 	.short	(.L_137 - .L_136)
.L_136:
        /*000c*/ 	.word	0x00000000
        /*0010*/ 	.short	0x0005
        /*0012*/ 	.short	0x0028
        /*0014*/ 	.byte	0x00, 0xf5, 0x21, 0x00


	//----- nvinfo : EIATTR_KPARAM_INFO
	.align		4
.L_137:
        /*0018*/ 	.byte	0x04, 0x17
        /*001a*/ 	.short	(.L_139 - .L_138)
.L_138:
        /*001c*/ 	.word	0x00000000
        /*0020*/ 	.short	0x0004
        /*0022*/ 	.short	0x0020
        /*0024*/ 	.byte	0x00, 0xf5, 0x21, 0x00


	//----- nvinfo : EIATTR_KPARAM_INFO
	.align		4
.L_139:
        /*0028*/ 	.byte	0x04, 0x17
        /*002a*/ 	.short	(.L_141 - .L_140)
.L_140:
        /*002c*/ 	.word	0x00000000
        /*0030*/ 	.short	0x0003
        /*0032*/ 	.short	0x0018
        /*0034*/ 	.byte	0x00, 0xf5, 0x21, 0x00


	//----- nvinfo : EIATTR_KPARAM_INFO
	.align		4
.L_141:
        /*0038*/ 	.byte	0x04, 0x17
        /*003a*/ 	.short	(.L_143 - .L_142)
.L_142:
        /*003c*/ 	.word	0x00000000
        /*0040*/ 	.short	0x0002
        /*0042*/ 	.short	0x0010
        /*0044*/ 	.byte	0x00, 0xf5, 0x21, 0x00


	//----- nvinfo : EIATTR_KPARAM_INFO
	.align		4
.L_143:
        /*0048*/ 	.byte	0x04, 0x17
        /*004a*/ 	.short	(.L_145 - .L_144)
.L_144:
        /*004c*/ 	.word	0x00000000
        /*0050*/ 	.short	0x0001
        /*0052*/ 	.short	0x0008
        /*0054*/ 	.byte	0x00, 0xf5, 0x21, 0x00


	//----- nvinfo : EIATTR_KPARAM_INFO
	.align		4
.L_145:
        /*0058*/ 	.byte	0x04, 0x17
        /*005a*/ 	.short	(.L_147 - .L_146)
.L_146:
        /*005c*/ 	.word	0x00000000
        /*0060*/ 	.short	0x0000
        /*0062*/ 	.short	0x0000
        /*0064*/ 	.byte	0x00, 0xf0, 0x11, 0x00


	//----- nvinfo : EIATTR_SPARSE_MMA_MASK
	.align		4
.L_147:
        /*0068*/ 	.byte	0x03, 0x50
        /*006a*/ 	.short	0x0000


	//----- nvinfo : EIATTR_MAXREG_COUNT
	.align		4
        /*006c*/ 	.byte	0x03, 0x1b
        /*006e*/ 	.short	0x00ff


	//----- nvinfo : EIATTR_MERCURY_ISA_VERSION
	.align		4
        /*0070*/ 	.byte	0x03, 0x5f
        /*0072*/ 	.short	0x0101


	//----- nvinfo : EIATTR_COOP_GROUP_MASK_REGIDS
	.align		4
        /*0074*/ 	.byte	0x04, 0x29
        /*0076*/ 	.short	(.L_149 - .L_148)


	//   ....[0]....
.L_148:
        /*0078*/ 	.word	0xffffffff


	//----- nvinfo : EIATTR_COOP_GROUP_INSTR_OFFSETS
	.align		4
.L_149:
        /*007c*/ 	.byte	0x04, 0x28
        /*007e*/ 	.short	(.L_151 - .L_150)


	//   ....[0]....
.L_150:
        /*0080*/ 	.word	0x00000e30


	//----- nvinfo : EIATTR_VRC_CTA_INIT_COUNT
	.align		4
.L_151:
        /*0084*/ 	.byte	0x02, 0x4a
	.zero		1
	.zero		1


	//----- nvinfo : EIATTR_EXIT_INSTR_OFFSETS
	.align		4
        /*0088*/ 	.byte	0x04, 0x1c
        /*008a*/ 	.short	(.L_153 - .L_152)


	//   ....[0]....
.L_152:
        /*008c*/ 	.word	0x00000070


	//   ....[1]....
        /*0090*/ 	.word	0x00000e40


	//   ....[2]....
        /*0094*/ 	.word	0x00000e90


	//----- nvinfo : EIATTR_CRS_STACK_SIZE
	.align		4
.L_153:
        /*0098*/ 	.byte	0x04, 0x1e
        /*009a*/ 	.short	(.L_155 - .L_154)
.L_154:
        /*009c*/ 	.word	0x00000000


	//----- nvinfo : EIATTR_CBANK_PARAM_SIZE
	.align		4
.L_155:
        /*00a0*/ 	.byte	0x03, 0x19
        /*00a2*/ 	.short	0x0030


	//----- nvinfo : EIATTR_PARAM_CBANK
	.align		4
        /*00a4*/ 	.byte	0x04, 0x0a
        /*00a6*/ 	.short	(.L_157 - .L_156)
	.align		4
.L_156:
        /*00a8*/ 	.word	index@(.nv.constant0._Z18My_spmv_csr_kernelIifLj128ELj2EEvT_PKS0_S2_PKT0_S5_PS3_)
        /*00ac*/ 	.short	0x0380
        /*00ae*/ 	.short	0x0030


	//----- nvinfo : EIATTR_SW_WAR
	.align		4
.L_157:
        /*00b0*/ 	.byte	0x04, 0x36
        /*00b2*/ 	.short	(.L_159 - .L_158)
.L_158:
        /*00b4*/ 	.word	0x00000008
.L_159:


//--------------------- .nv.callgraph             --------------------------
	.section	.nv.callgraph,"",@"SHT_CUDA_CALLGRAPH"
	.align	4
	.sectionentsize	8
	.align		4
        /*0000*/ 	.word	0x00000000
	.align		4
        /*0004*/ 	.word	0xffffffff
	.align		4
        /*0008*/ 	.word	0x00000000
	.align		4
        /*000c*/ 	.word	0xfffffffe
	.align		4
        /*0010*/ 	.word	0x00000000
	.align		4
        /*0014*/ 	.word	0xfffffffd
	.align		4
        /*0018*/ 	.word	0x00000000
	.align		4
        /*001c*/ 	.word	0xfffffffc


//--------------------- .text._Z18My_spmv_csr_kernelIifLj8ELj32EEvT_PKS0_S2_PKT0_S5_PS3_ --------------------------
	.section	.text._Z18My_spmv_csr_kernelIifLj8ELj32EEvT_PKS0_S2_PKT0_S5_PS3_,"ax",@progbits
	.align	128
        .global         _Z18My_spmv_csr_kernelIifLj8ELj32EEvT_PKS0_S2_PKT0_S5_PS3_
        .type           _Z18My_spmv_csr_kernelIifLj8ELj32EEvT_PKS0_S2_PKT0_S5_PS3_,@function
        .size           _Z18My_spmv_csr_kernelIifLj8ELj32EEvT_PKS0_S2_PKT0_S5_PS3_,(.L_x_55 - _Z18My_spmv_csr_kernelIifLj8ELj32EEvT_PKS0_S2_PKT0_S5_PS3_)
        .other          _Z18My_spmv_csr_kernelIifLj8ELj32EEvT_PKS0_S2_PKT0_S5_PS3_,@"STO_CUDA_ENTRY STV_DEFAULT"
_Z18My_spmv_csr_kernelIifLj8ELj32EEvT_PKS0_S2_PKT0_S5_PS3_:
.text._Z18My_spmv_csr_kernelIifLj8ELj32EEvT_PKS0_S2_PKT0_S5_PS3_:
[----:B------:R-:W-:Y:S01]  /*0000*/  LDC R1, c[0x0][0x37c] ;  /* 0x0000df00ff017b82 */ /* 0x000fe20000000800 */
[----:B------:R-:W0:Y:S01]  /*0010*/  S2R R0, SR_CTAID.X ;  /* 0x0000000000007919 */ /* 0x000e220000002500 */
[----:B------:R-:W1:Y:S01]  /*0020*/  LDCU UR4, c[0x0][0x380] ;  /* 0x00007000ff0477ac */ /* 0x000e620008000800 */
[----:B------:R-:W0:Y:S02]  /*0030*/  S2R R9, SR_TID.X ;  /* 0x0000000000097919 */ /* 0x000e240000002100 */
[----:B0-----:R-:W-:-:S04]  /*0040*/  LEA R0, R0, R9, 0x8 ;  /* 0x0000000900007211 */ /* 0x001fc800078e40ff */
[----:B------:R-:W-:-:S04]  /*0050*/  SHF.R.U32.HI R0, RZ, 0x5, R0 ;  /* 0x00000005ff007819 */ /* 0x000fc80000011600 */
[----:B-1----:R-:W-:-:S13]  /*0060*/  ISETP.GE.AND P0, PT, R0, UR4, PT ;  /* 0x0000000400007c0c */ /* 0x002fda000bf06270 */
[----:B------:R-:W-:Y:S05]  /*0070*/  @P0 EXIT ;  /* 0x000000000000094d */ /* 0x000fea0003800000 */
[----:B------:R-:W0:Y:S01]  /*0080*/  LDC.64 R4, c[0x0][0x388] ;  /* 0x0000e200ff047b82 */ /* 0x000e220000000a00 */
[----:B------:R-:W1:Y:S01]  /*0090*/  LDCU.64 UR4, c[0x0][0x358] ;  /* 0x00006b00ff0477ac */ /* 0x000e620008000a00 */
[----:B0-----:R-:W-:-:S05]  /*00a0*/  IMAD.WIDE.U32 R4, R0, 0x4, R4 ;  /* 0x0000000400047825 */ /* 0x001fca00078e0004 */
[----:B-1----:R-:W2:Y:S04]  /*00b0*/  LDG.E R3, desc[UR4][R4.64] ;  /* 0x0000000404037981 */ /* 0x002ea8000c1e1900 */
[----:B------:R-:W3:Y:S01]  /*00c0*/  LDG.E R7, desc[UR4][R4.64+0x4] ;  /* 0x0000040404077981 */ /* 0x000ee2000c1e1900 */
[----:B------:R-:W-:Y:S01]  /*00d0*/  LOP3.LUT R2, R9, 0x1f, RZ, 0xc0, !PT ;  /* 0x0000001f09027812 */ /* 0x000fe200078ec0ff */
[----:B------:R-:W-:Y:S01]  /*00e0*/  BSSY.RECONVERGENT B0, `(.L_x_0) ;  /* 0x00000d3000007945 */ /* 0x000fe20003800200 */
[----:B------:R-:W-:Y:S02]  /*00f0*/  HFMA2 R6, -RZ, RZ, 0, 0 ;  /* 0x00000000ff067431 */ /* 0x000fe400000001ff */
[----:B--2---:R-:W-:-:S04]  /*0100*/  IADD3 R8, PT, PT, R2, R3, RZ ;  /* 0x0000000302087210 */ /* 0x004fc80007ffe0ff */
[----:B---3--:R-:W-:-:S13]  /*0110*/  ISETP.GE.AND P0, PT, R8, R7, PT ;  /* 0x000000070800720c */ /* 0x008fda0003f06270 */
[----:B------:R-:W-:Y:S05]  /*0120*/  @P0 BRA `(.L_x_1) ;  /* 0x0000000c00380947 */ /* 0x000fea0003800000 */
[----:B------:R-:W-:Y:S01]  /*0130*/  MOV R4, R8 ;  /* 0x0000000800047202 */ /* 0x000fe20000000f00 */
[----:B------:R-:W-:Y:S01]  /*0140*/  BSSY.RECONVERGENT B1, `(.L_x_2) ;  /* 0x0000066000017945 */ /* 0x000fe20003800200 */
[----:B------:R-:W-:Y:S02]  /*0150*/  LOP3.LUT R3, RZ, R3, RZ, 0x33, !PT ;  /* 0x00000003ff037212 */ /* 0x000fe400078e33ff */
[----:B------:R-:W-:Y:S02]  /*0160*/  VIADDMNMX R7, R4, 0x20, R7, !PT ;  /* 0x0000002004077846 */ /* 0x000fe40007800107 */
[----:B------:R-:W-:Y:S02]  /*0170*/  MOV R6, RZ ;  /* 0x000000ff00067202 */ /* 0x000fe40000000f00 */
[----:B------:R-:W-:-:S04]  /*0180*/  IADD3 R3, PT, PT, -R2, R7, R3 ;  /* 0x0000000702037210 */ /* 0x000fc80007ffe103 */
[C---:B------:R-:W-:Y:S02]  /*0190*/  ISETP.GE.U32.AND P1, PT, R3.reuse, 0x1e0, PT ;  /* 0x000001e00300780c */ /* 0x040fe40003f26070 */
[----:B------:R-:W-:-:S04]  /*01a0*/  LEA.HI R5, R3, 0x1, RZ, 0x1b ;  /* 0x0000000103057811 */ /* 0x000fc800078fd8ff */
[----:B------:R-:W-:-:S04]  /*01b0*/  LOP3.LUT R7, R5, 0xf, RZ, 0xc0, !PT ;  /* 0x0000000f05077812 */ /* 0x000fc800078ec0ff */
[----:B------:R-:W-:-:S03]  /*01c0*/  ISETP.NE.AND P0, PT, R7, RZ, PT ;  /* 0x000000ff0700720c */ /* 0x000fc60003f05270 */
[----:B------:R-:W-:Y:S10]  /*01d0*/  @!P1 BRA `(.L_x_3) ;  /* 0x0000000400709947 */ /* 0x000ff40003800000 */
[----:B------:R-:W-:Y:S02]  /*01e0*/  LOP3.LUT R3, R5, 0xffffff0, RZ, 0xc0, !PT ;  /* 0x0ffffff005037812 */ /* 0x000fe400078ec0ff */
[----:B------:R-:W-:Y:S02]  /*01f0*/  MOV R6, RZ ;  /* 0x000000ff00067202 */ /* 0x000fe40000000f00 */
[----:B------:R-:W-:-:S07]  /*0200*/  IADD3 R3, PT, PT, -R3, RZ, RZ ;  /* 0x000000ff03037210 */ /* 0x000fce0007ffe1ff */
.L_x_4:
[----:B------:R-:W0:Y:S08]  /*0210*/  LDC.64 R14, c[0x0][0x390] ;  /* 0x0000e400ff0e7b82 */ /* 0x000e300000000a00 */
[----:B------:R-:W1:Y:S08]  /*0220*/  LDC.64 R12, c[0x0][0x3a0] ;  /* 0x0000e800ff0c7b82 */ /* 0x000e700000000a00 */
[----:B------:R-:W2:Y:S01]  /*0230*/  LDC.64 R10, c[0x0][0x398] ;  /* 0x0000e600ff0a7b82 */ /* 0x000ea20000000a00 */
[----:B0-----:R-:W-:-:S05]  /*0240*/  IMAD.WIDE R14, R4, 0x4, R14 ;  /* 0x00000004040e7825 */ /* 0x001fca00078e020e */
[----:B------:R-:W1:Y:S04]  /*0250*/  LDG.E R25, desc[UR4][R14.64] ;  /* 0x000000040e197981 */ /* 0x000e68000c1e1900 */
[----:B------:R-:W3:Y:S04]  /*0260*/  LDG.E R29, desc[UR4][R14.64+0x80] ;  /* 0x000080040e1d7981 */ /* 0x000ee8000c1e1900 */
[----:B------:R-:W4:Y:S01]  /*0270*/  LDG.E R27, desc[UR4][R14.64+0x100] ;  /* 0x000100040e1b7981 */ /* 0x000f22000c1e1900 */
[----:B--2---:R-:W-:-:S03]  /*0280*/  IMAD.WIDE R10, R4, 0x4, R10 ;  /* 0x00000004040a7825 */ /* 0x004fc600078e020a */
[----:B------:R-:W2:Y:S04]  /*0290*/  LDG.E R21, desc[UR4][R14.64+0x180] ;  /* 0x000180040e157981 */ /* 0x000ea8000c1e1900 */
[----:B------:R-:W5:Y:S04]  /*02a0*/  LDG.E R23, desc[UR4][R10.64] ;  /* 0x000000040a177981 */ /* 0x000f68000c1e1900 */
[----:B------:R-:W5:Y:S04]  /*02b0*/  LDG.E R17, desc[UR4][R14.64+0x200] ;  /* 0x000200040e117981 */ /* 0x000f68000c1e1900 */
[----:B------:R-:W5:Y:S04]  /*02c0*/  LDG.E R19, desc[UR4][R14.64+0x280] ;  /* 0x000280040e137981 */ /* 0x000f68000c1e1900 */
[----:B------:R-:W5:Y:S04]  /*02d0*/  LDG.E R8, desc[UR4][R10.64+0x80] ;  /* 0x000080040a087981 */ /* 0x000f68000c1e1900 */
[----:B------:R-:W5:Y:S01]  /*02e0*/  LDG.E R22, desc[UR4][R10.64+0x200] ;  /* 0x000200040a167981 */ /* 0x000f62000c1e1900 */
[----:B-1----:R-:W-:-:S06]  /*02f0*/  IMAD.WIDE R24, R25, 0x4, R12 ;  /* 0x0000000419187825 */ /* 0x002fcc00078e020c */
[----:B------:R-:W5:Y:S01]  /*0300*/  LDG.E R24, desc[UR4][R24.64] ;  /* 0x0000000418187981 */ /* 0x000f62000c1e1900 */
[----:B---3--:R-:W-:-:S04]  /*0310*/  IMAD.WIDE R28, R29, 0x4, R12 ;  /* 0x000000041d1c7825 */ /* 0x008fc800078e020c */
[--C-:B----4-:R-:W-:Y:S01]  /*0320*/  IMAD.WIDE R26, R27, 0x4, R12.reuse ;  /* 0x000000041b1a7825 */ /* 0x110fe200078e020c */
[----:B------:R-:W3:Y:S03]  /*0330*/  LDG.E R9, desc[UR4][R28.64] ;  /* 0x000000041c097981 */ /* 0x000ee6000c1e1900 */
[--C-:B--2---:R-:W-:Y:S01]  /*0340*/  IMAD.WIDE R20, R21, 0x4, R12.reuse ;  /* 0x0000000415147825 */ /* 0x104fe200078e020c */
[----:B------:R-:W2:Y:S04]  /*0350*/  LDG.E R25, desc[UR4][R14.64+0x300] ;  /* 0x000300040e197981 */ /* 0x000ea8000c1e1900 */
[----:B------:R-:W4:Y:S01]  /*0360*/  LDG.E R27, desc[UR4][R26.64] ;  /* 0x000000041a1b7981 */ /* 0x000f22000c1e1900 */
[----:B-----5:R-:W-:-:S03]  /*0370*/  IMAD.WIDE R16, R17, 0x4, R12 ;  /* 0x0000000411107825 */ /* 0x020fc600078e020c */
[----:B------:R-:W5:Y:S01]  /*0380*/  LDG.E R21, desc[UR4][R20.64] ;  /* 0x0000000414157981 */ /* 0x000f62000c1e1900 */
[----:B------:R-:W-:-:S03]  /*0390*/  IMAD.WIDE R18, R19, 0x4, R12 ;  /* 0x0000000413127825 */ /* 0x000fc600078e020c */
[----:B------:R-:W5:Y:S04]  /*03a0*/  LDG.E R17, desc[UR4][R16.64] ;  /* 0x0000000410117981 */ /* 0x000f68000c1e1900 */
[----:B------:R-:W5:Y:S04]  /*03b0*/  LDG.E R29, desc[UR4][R14.64+0x400] ;  /* 0x000400040e1d7981 */ /* 0x000f68000c1e1900 */
[----:B------:R-:W5:Y:S04]  /*03c0*/  LDG.E R20, desc[UR4][R10.64+0x180] ;  /* 0x000180040a147981 */ /* 0x000f68000c1e1900 */
[----:B------:R-:W5:Y:S04]  /*03d0*/  LDG.E R19, desc[UR4][R18.64] ;  /* 0x0000000412137981 */ /* 0x000f68000c1e1900 */
[----:B------:R-:W5:Y:S04]  /*03e0*/  LDG.E R26, desc[UR4][R10.64+0x280] ;  /* 0x000280040a1a7981 */ /* 0x000f68000c1e1900 */
[----:B------:R-:W5:Y:S01]  /*03f0*/  LDG.E R28, desc[UR4][R14.64+0x700] ;  /* 0x000700040e1c7981 */ /* 0x000f62000c1e1900 */
[----:B------:R-:W-:-:S03]  /*0400*/  FFMA R23, R23, R24, R6 ;  /* 0x0000001817177223 */ /* 0x000fc60000000006 */
[----:B------:R-:W4:Y:S04]  /*0410*/  LDG.E R24, desc[UR4][R10.64+0x100] ;  /* 0x000100040a187981 */ /* 0x000f28000c1e1900 */
[----:B------:R-:W5:Y:S01]  /*0420*/  LDG.E R6, desc[UR4][R14.64+0x380] ;  /* 0x000380040e067981 */ /* 0x000f62000c1e1900 */
[----:B---3--:R-:W-:-:S03]  /*0430*/  FFMA R9, R8, R9, R23 ;  /* 0x0000000908097223 */ /* 0x008fc60000000017 */
[----:B------:R-:W3:Y:S01]  /*0440*/  LDG.E R23, desc[UR4][R14.64+0x480] ;  /* 0x000480040e177981 */ /* 0x000ee2000c1e1900 */
[----:B----4-:R-:W-:Y:S01]  /*0450*/  FFMA R27, R24, R27, R9 ;  /* 0x0000001b181b7223 */ /* 0x010fe20000000009 */
[----:B--2---:R-:W-:Y:S02]  /*0460*/  IMAD.WIDE R8, R25, 0x4, R12 ;  /* 0x0000000419087825 */ /* 0x004fe400078e020c */
[----:B------:R-:W2:Y:S02]  /*0470*/  LDG.E R25, desc[UR4][R10.64+0x300] ;  /* 0x000300040a197981 */ /* 0x000ea4000c1e1900 */
[----:B-----5:R-:W-:Y:S01]  /*0480*/  FFMA R24, R20, R21, R27 ;  /* 0x0000001514187223 */ /* 0x020fe2000000001b */
[----:B------:R-:W-:Y:S01]  /*0490*/  IMAD.WIDE R20, R6, 0x4, R12 ;  /* 0x0000000406147825 */ /* 0x000fe200078e020c */
[----:B------:R-:W2:Y:S03]  /*04a0*/  LDG.E R8, desc[UR4][R8.64] ;  /* 0x0000000408087981 */ /* 0x000ea6000c1e1900 */
[----:B------:R-:W-:Y:S01]  /*04b0*/  FFMA R24, R22, R17, R24 ;  /* 0x0000001116187223 */ /* 0x000fe20000000018 */
[----:B------:R-:W4:Y:S01]  /*04c0*/  LDG.E R27, desc[UR4][R14.64+0x500] ;  /* 0x000500040e1b7981 */ /* 0x000f22000c1e1900 */
[----:B------:R-:W-:-:S03]  /*04d0*/  IMAD.WIDE R16, R29, 0x4, R12 ;  /* 0x000000041d107825 */ /* 0x000fc600078e020c */
[----:B------:R-:W5:Y:S04]  /*04e0*/  LDG.E R20, desc[UR4][R20.64] ;  /* 0x0000000414147981 */ /* 0x000f68000c1e1900 */
[----:B------:R-:W5:Y:S04]  /*04f0*/  LDG.E R22, desc[UR4][R10.64+0x380] ;  /* 0x000380040a167981 */ /* 0x000f68000c1e1900 */
[----:B------:R-:W5:Y:S01]  /*0500*/  LDG.E R6, desc[UR4][R14.64+0x580] ;  /* 0x000580040e067981 */ /* 0x000f62000c1e1900 */
[----:B------:R-:W-:-:S03]  /*0510*/  FFMA R26, R26, R19, R24 ;  /* 0x000000131a1a7223 */ /* 0x000fc60000000018 */
[----:B------:R-:W5:Y:S04]  /*0520*/  LDG.E R29, desc[UR4][R14.64+0x600] ;  /* 0x000600040e1d7981 */ /* 0x000f68000c1e1900 */
[----:B------:R-:W5:Y:S04]  /*0530*/  LDG.E R16, desc[UR4][R16.64] ;  /* 0x0000000410107981 */ /* 0x000f68000c1e1900 */
[----:B------:R-:W5:Y:S04]  /*0540*/  LDG.E R24, desc[UR4][R14.64+0x680] ;  /* 0x000680040e187981 */ /* 0x000f68000c1e1900 */
[----:B------:R0:W5:Y:S04]  /*0550*/  LDG.E R21, desc[UR4][R14.64+0x780] ;  /* 0x000780040e157981 */ /* 0x000168000c1e1900 */
[----:B------:R-:W5:Y:S01]  /*0560*/  LDG.E R17, desc[UR4][R10.64+0x400] ;  /* 0x000400040a117981 */ /* 0x000f62000c1e1900 */
[----:B---3--:R-:W-:-:S06]  /*0570*/  IMAD.WIDE R18, R23, 0x4, R12 ;  /* 0x0000000417127825 */ /* 0x008fcc00078e020c */
[----:B------:R-:W3:Y:S04]  /*0580*/  LDG.E R18, desc[UR4][R18.64] ;  /* 0x0000000412127981 */ /* 0x000ee8000c1e1900 */
[----:B------:R-:W3:Y:S01]  /*0590*/  LDG.E R19, desc[UR4][R10.64+0x680] ;  /* 0x000680040a137981 */ /* 0x000ee2000c1e1900 */
[----:B--2---:R-:W-:-:S03]  /*05a0*/  FFMA R23, R25, R8, R26 ;  /* 0x0000000819177223 */ /* 0x004fc6000000001a */
[----:B------:R-:W3:Y:S01]  /*05b0*/  LDG.E R25, desc[UR4][R10.64+0x480] ;  /* 0x000480040a197981 */ /* 0x000ee2000c1e1900 */
[----:B----4-:R-:W-:-:S06]  /*05c0*/  IMAD.WIDE R8, R27, 0x4, R12 ;  /* 0x000000041b087825 */ /* 0x010fcc00078e020c */
[----:B------:R-:W2:Y:S01]  /*05d0*/  LDG.E R9, desc[UR4][R8.64] ;  /* 0x0000000408097981 */ /* 0x000ea2000c1e1900 */
[----:B-----5:R-:W-:Y:S01]  /*05e0*/  FFMA R20, R22, R20, R23 ;  /* 0x0000001416147223 */ /* 0x020fe20000000017 */
[--C-:B------:R-:W-:Y:S02]  /*05f0*/  IMAD.WIDE R22, R6, 0x4, R12.reuse ;  /* 0x0000000406167825 */ /* 0x100fe400078e020c */
[----:B------:R-:W2:Y:S02]  /*0600*/  LDG.E R6, desc[UR4][R10.64+0x500] ;  /* 0x000500040a067981 */ /* 0x000ea4000c1e1900 */
[--C-:B------:R-:W-:Y:S02]  /*0610*/  IMAD.WIDE R26, R29, 0x4, R12.reuse ;  /* 0x000000041d1a7825 */ /* 0x100fe400078e020c */
[----:B------:R-:W4:Y:S04]  /*0620*/  LDG.E R23, desc[UR4][R22.64] ;  /* 0x0000000416177981 */ /* 0x000f28000c1e1900 */
[----:B------:R-:W4:Y:S01]  /*0630*/  LDG.E R8, desc[UR4][R10.64+0x580] ;  /* 0x000580040a087981 */ /* 0x000f22000c1e1900 */
[----:B0-----:R-:W-:-:S03]  /*0640*/  IMAD.WIDE R14, R24, 0x4, R12 ;  /* 0x00000004180e7825 */ /* 0x001fc600078e020c */
[----:B------:R-:W5:Y:S01]  /*0650*/  LDG.E R26, desc[UR4][R26.64] ;  /* 0x000000041a1a7981 */ /* 0x000f62000c1e1900 */
[----:B------:R-:W-:-:S03]  /*0660*/  IMAD.WIDE R28, R28, 0x4, R12 ;  /* 0x000000041c1c7825 */ /* 0x000fc600078e020c */
[----:B------:R-:W5:Y:S01]  /*0670*/  LDG.E R14, desc[UR4][R14.64] ;  /* 0x000000040e0e7981 */ /* 0x000f62000c1e1900 */
[----:B------:R-:W-:-:S03]  /*0680*/  FFMA R16, R17, R16, R20 ;  /* 0x0000001011107223 */ /* 0x000fc60000000014 */
[----:B------:R-:W5:Y:S01]  /*0690*/  LDG.E R17, desc[UR4][R10.64+0x600] ;  /* 0x000600040a117981 */ /* 0x000f62000c1e1900 */
[----:B------:R-:W-:-:S03]  /*06a0*/  IMAD.WIDE R12, R21, 0x4, R12 ;  /* 0x00000004150c7825 */ /* 0x000fc600078e020c */
[----:B------:R-:W5:Y:S04]  /*06b0*/  LDG.E R28, desc[UR4][R28.64] ;  /* 0x000000041c1c7981 */ /* 0x000f68000c1e1900 */
[----:B------:R-:W5:Y:S04]  /*06c0*/  LDG.E R21, desc[UR4][R10.64+0x700] ;  /* 0x000700040a157981 */ /* 0x000f68000c1e1900 */
[----:B------:R-:W5:Y:S04]  /*06d0*/  LDG.E R20, desc[UR4][R10.64+0x780] ;  /* 0x000780040a147981 */ /* 0x000f68000c1e1900 */
[----:B------:R-:W5:Y:S01]  /*06e0*/  LDG.E R13, desc[UR4][R12.64] ;  /* 0x000000040c0d7981 */ /* 0x000f62000c1e1900 */
[----:B------:R-:W-:-:S04]  /*06f0*/  IADD3 R3, PT, PT, R3, 0x10, RZ ;  /* 0x0000001003037810 */ /* 0x000fc80007ffe0ff */
[----:B------:R-:W-:Y:S02]  /*0700*/  ISETP.NE.AND P1, PT, R3, RZ, PT ;  /* 0x000000ff0300720c */ /* 0x000fe40003f25270 */
[----:B------:R-:W-:Y:S01]  /*0710*/  IADD3 R4, PT, PT, R4, 0x200, RZ ;  /* 0x0000020004047810 */ /* 0x000fe20007ffe0ff */
[----:B---3--:R-:W-:-:S04]  /*0720*/  FFMA R25, R25, R18, R16 ;  /* 0x0000001219197223 */ /* 0x008fc80000000010 */
[----:B--2---:R-:W-:-:S04]  /*0730*/  FFMA R9, R6, R9, R25 ;  /* 0x0000000906097223 */ /* 0x004fc80000000019 */
[----:B----4-:R-:W-:-:S04]  /*0740*/  FFMA R8, R8, R23, R9 ;  /* 0x0000001708087223 */ /* 0x010fc80000000009 */
[----:B-----5:R-:W-:-:S04]  /*0750*/  FFMA R8, R17, R26, R8 ;  /* 0x0000001a11087223 */ /* 0x020fc80000000008 */
[----:B------:R-:W-:-:S04]  /*0760*/  FFMA R8, R19, R14, R8 ;  /* 0x0000000e13087223 */ /* 0x000fc80000000008 */
[----:B------:R-:W-:-:S04]  /*0770*/  FFMA R8, R21, R28, R8 ;  /* 0x0000001c15087223 */ /* 0x000fc80000000008 */
[----:B------:R-:W-:Y:S01]  /*0780*/  FFMA R6, R20, R13, R8 ;  /* 0x0000000d14067223 */ /* 0x000fe20000000008 */
[----:B------:R-:W-:Y:S06]  /*0790*/  @P1 BRA `(.L_x_4) ;  /* 0xfffffff8009c1947 */ /* 0x000fec000383ffff */
.L_x_3:
[----:B------:R-:W-:Y:S05]  /*07a0*/  BSYNC.RECONVERGENT B1 ;  /* 0x0000000000017941 */ /* 0x000fea0003800200 */
.L_x_2:
[----:B------:R-:W-:Y:S05]  /*07b0*/  @!P0 BRA `(.L_x_1) ;  /* 0x0000000400948947 */ /* 0x000fea0003800000 */
[----:B------:R-:W-:Y:S01]  /*07c0*/  ISETP.GE.U32.AND P0, PT, R7, 0x8, PT ;  /* 0x000000080700780c */ /* 0x000fe20003f06070 */
[----:B------:R-:W-:Y:S01]  /*07d0*/  BSSY.RECONVERGENT B1, `(.L_x_5) ;  /* 0x0000032000017945 */ /* 0x000fe20003800200 */
[----:B------:R-:W-:-:S04]  /*07e0*/  LOP3.LUT R3, R5, 0x7, RZ, 0xc0, !PT ;  /* 0x0000000705037812 */ /* 0x000fc800078ec0ff */
[----:B------:R-:W-:-:S07]  /*07f0*/  ISETP.NE.AND P1, PT, R3, RZ, PT ;  /* 0x000000ff0300720c */ /* 0x000fce0003f25270 */
[----:B------:R-:W-:Y:S06]  /*0800*/  @!P0 BRA `(.L_x_6) ;  /* 0x0000000000b88947 */ /* 0x000fec0003800000 */
[----:B------:R-:W0:Y:S08]  /*0810*/  LDC.64 R12, c[0x0][0x390] ;  /* 0x0000e400ff0c7b82 */ /* 0x000e300000000a00 */
[----:B------:R-:W1:Y:S08]  /*0820*/  LDC.64 R24, c[0x0][0x398] ;  /* 0x0000e600ff187b82 */ /* 0x000e700000000a00 */
[----:B------:R-:W2:Y:S01]  /*0830*/  LDC.64 R14, c[0x0][0x3a0] ;  /* 0x0000e800ff0e7b82 */ /* 0x000ea20000000a00 */
[----:B0-----:R-:W-:-:S05]  /*0840*/  IMAD.WIDE R12, R4, 0x4, R12 ;  /* 0x00000004040c7825 */ /* 0x001fca00078e020c */
[----:B------:R-:W2:Y:S04]  /*0850*/  LDG.E R19, desc[UR4][R12.64] ;  /* 0x000000040c137981 */ /* 0x000ea8000c1e1900 */
[----:B------:R-:W3:Y:S04]  /*0860*/  LDG.E R27, desc[UR4][R12.64+0x80] ;  /* 0x000080040c1b7981 */ /* 0x000ee8000c1e1900 */
[----:B------:R-:W4:Y:S04]  /*0870*/  LDG.E R20, desc[UR4][R12.64+0x100] ;  /* 0x000100040c147981 */ /* 0x000f28000c1e1900 */
[----:B------:R-:W5:Y:S04]  /*0880*/  LDG.E R16, desc[UR4][R12.64+0x180] ;  /* 0x000180040c107981 */ /* 0x000f68000c1e1900 */
[----:B------:R-:W5:Y:S04]  /*0890*/  LDG.E R21, desc[UR4][R12.64+0x200] ;  /* 0x000200040c157981 */ /* 0x000f68000c1e1900 */
[----:B------:R-:W5:Y:S04]  /*08a0*/  LDG.E R23, desc[UR4][R12.64+0x280] ;  /* 0x000280040c177981 */ /* 0x000f68000c1e1900 */
[----:B------:R-:W5:Y:S04]  /*08b0*/  LDG.E R17, desc[UR4][R12.64+0x300] ;  /* 0x000300040c117981 */ /* 0x000f68000c1e1900 */
[----:B------:R-:W5:Y:S01]  /*08c0*/  LDG.E R29, desc[UR4][R12.64+0x380] ;  /* 0x000380040c1d7981 */ /* 0x000f62000c1e1900 */
[----:B-1----:R-:W-:-:S05]  /*08d0*/  IMAD.WIDE R24, R4, 0x4, R24 ;  /* 0x0000000404187825 */ /* 0x002fca00078e0218 */
[----:B------:R-:W5:Y:S04]  /*08e0*/  LDG.E R7, desc[UR4][R24.64] ;  /* 0x0000000418077981 */ /* 0x000f68000c1e1900 */
[----:B------:R-:W5:Y:S04]  /*08f0*/  LDG.E R8, desc[UR4][R24.64+0x80] ;  /* 0x0000800418087981 */ /* 0x000f68000c1e1900 */
[----:B------:R-:W5:Y:S04]  /*0900*/  LDG.E R9, desc[UR4][R24.64+0x100] ;  /* 0x0001000418097981 */ /* 0x000f68000c1e1900 */
[----:B------:R-:W5:Y:S04]  /*0910*/  LDG.E R10, desc[UR4][R24.64+0x180] ;  /* 0x00018004180a7981 */ /* 0x000f68000c1e1900 */
[----:B------:R-:W5:Y:S04]  /*0920*/  LDG.E R11, desc[UR4][R24.64+0x200] ;  /* 0x00020004180b7981 */ /* 0x000f68000c1e1900 */
[----:B------:R-:W5:Y:S04]  /*0930*/  LDG.E R12, desc[UR4][R24.64+0x280] ;  /* 0x00028004180c7981 */ /* 0x000f68000c1e1900 */
[----:B------:R-:W5:Y:S04]  /*0940*/  LDG.E R13, desc[UR4][R24.64+0x300] ;  /* 0x00030004180d7981 */ /* 0x000f68000c1e1900 */
[----:B------:R-:W5:Y:S01]  /*0950*/  LDG.E R24, desc[UR4][R24.64+0x380] ;  /* 0x0003800418187981 */ /* 0x000f62000c1e1900 */
[----:B--2---:R-:W-:-:S04]  /*0960*/  IMAD.WIDE R18, R19, 0x4, R14 ;  /* 0x0000000413127825 */ /* 0x004fc800078e020e */
[--C-:B---3--:R-:W-:Y:S01]  /*0970*/  IMAD.WIDE R26, R27, 0x4, R14.reuse ;  /* 0x000000041b1a7825 */ /* 0x108fe200078e020e */
[----:B------:R4:W2:Y:S05]  /*0980*/  LDG.E R25, desc[UR4][R18.64] ;  /* 0x0000000412197981 */ /* 0x0008aa000c1e1900 */
[----:B------:R-:W3:Y:S01]  /*0990*/  LDG.E R27, desc[UR4][R26.64] ;  /* 0x000000041a1b7981 */ /* 0x000ee2000c1e1900 */
[----:B----4-:R-:W-:-:S05]  /*09a0*/  IMAD.WIDE R18, R20, 0x4, R14 ;  /* 0x0000000414127825 */ /* 0x010fca00078e020e */
[----:B------:R0:W4:Y:S01]  /*09b0*/  LDG.E R26, desc[UR4][R18.64] ;  /* 0x00000004121a7981 */ /* 0x000122000c1e1900 */
[----:B-----5:R-:W-:-:S04]  /*09c0*/  IMAD.WIDE R20, R21, 0x4, R14 ;  /* 0x0000000415147825 */ /* 0x020fc800078e020e */
[--C-:B------:R-:W-:Y:S02]  /*09d0*/  IMAD.WIDE R22, R23, 0x4, R14.reuse ;  /* 0x0000000417167825 */ /* 0x100fe400078e020e */
[----:B------:R-:W5:Y:S02]  /*09e0*/  LDG.E R20, desc[UR4][R20.64] ;  /* 0x0000000414147981 */ /* 0x000f64000c1e1900 */
[--C-:B0-----:R-:W-:Y:S02]  /*09f0*/  IMAD.WIDE R18, R16, 0x4, R14.reuse ;  /* 0x0000000410127825 */ /* 0x101fe400078e020e */
[----:B------:R-:W5:Y:S04]  /*0a00*/  LDG.E R23, desc[UR4][R22.64] ;  /* 0x0000000416177981 */ /* 0x000f68000c1e1900 */
[----:B------:R-:W5:Y:S01]  /*0a10*/  LDG.E R19, desc[UR4][R18.64] ;  /* 0x0000000412137981 */ /* 0x000f62000c1e1900 */
[----:B------:R-:W-:-:S04]  /*0a20*/  IMAD.WIDE R16, R17, 0x4, R14 ;  /* 0x0000000411107825 */ /* 0x000fc800078e020e */
[----:B------:R-:W-:Y:S02]  /*0a30*/  IMAD.WIDE R14, R29, 0x4, R14 ;  /* 0x000000041d0e7825 */ /* 0x000fe400078e020e */
[----:B------:R-:W5:Y:S04]  /*0a40*/  LDG.E R16, desc[UR4][R16.64] ;  /* 0x0000000410107981 */ /* 0x000f68000c1e1900 */
[----:B------:R-:W5:Y:S01]  /*0a50*/  LDG.E R14, desc[UR4][R14.64] ;  /* 0x000000040e0e7981 */ /* 0x000f62000c1e1900 */
[----:B------:R-:W-:Y:S01]  /*0a60*/  IADD3 R4, PT, PT, R4, 0x100, RZ ;  /* 0x0000010004047810 */ /* 0x000fe20007ffe0ff */
[----:B--2---:R-:W-:-:S04]  /*0a70*/  FFMA R7, R7, R25, R6 ;  /* 0x0000001907077223 */ /* 0x004fc80000000006 */
[----:B---3--:R-:W-:-:S04]  /*0a80*/  FFMA R8, R8, R27, R7 ;  /* 0x0000001b08087223 */ /* 0x008fc80000000007 */
[----:B----4-:R-:W-:-:S04]  /*0a90*/  FFMA R9, R9, R26, R8 ;  /* 0x0000001a09097223 */ /* 0x010fc80000000008 */
[----:B-----5:R-:W-:-:S04]  /*0aa0*/  FFMA R10, R10, R19, R9 ;  /* 0x000000130a0a7223 */ /* 0x020fc80000000009 */
[----:B------:R-:W-:-:S04]  /*0ab0*/  FFMA R11, R11, R20, R10 ;  /* 0x000000140b0b7223 */ /* 0x000fc8000000000a */
[----:B------:R-:W-:-:S04]  /*0ac0*/  FFMA R12, R12, R23, R11 ;  /* 0x000000170c0c7223 */ /* 0x000fc8000000000b */
[----:B------:R-:W-:-:S04]  /*0ad0*/  FFMA R13, R13, R16, R12 ;  /* 0x000000100d0d7223 */ /* 0x000fc8000000000c */
[----:B------:R-:W-:-:S07]  /*0ae0*/  FFMA R6, R24, R14, R13 ;  /* 0x0000000e18067223 */ /* 0x000fce000000000d */
.L_x_6:
[----:B------:R-:W-:Y:S05]  /*0af0*/  BSYNC.RECONVERGENT B1 ;  /* 0x0000000000017941 */ /* 0x000fea0003800200 */
.L_x_5:
[----:B------:R-:W-:Y:S05]  /*0b00*/  @!P1 BRA `(.L_x_1) ;  /* 0x0000000000c09947 */ /* 0x000fea0003800000 */
[----:B------:R-:W-:Y:S01]  /*0b10*/  ISETP.GE.U32.AND P0, PT, R3, 0x4, PT ;  /* 0x000000040300780c */ /* 0x000fe20003f06070 */
[----:B------:R-:W-:Y:S01]  /*0b20*/  BSSY.RECONVERGENT B1, `(.L_x_7) ;  /* 0x000001e000017945 */ /* 0x000fe20003800200 */
[----:B------:R-:W-:-:S04]  /*0b30*/  LOP3.LUT R5, R5, 0x3, RZ, 0xc0, !PT ;  /* 0x0000000305057812 */ /* 0x000fc800078ec0ff */
[----:B------:R-:W-:-:S07]  /*0b40*/  ISETP.NE.AND P1, PT, R5, RZ, PT ;  /* 0x000000ff0500720c */ /* 0x000fce0003f25270 */
[----:B------:R-:W-:Y:S06]  /*0b50*/  @!P0 BRA `(.L_x_8) ;  /* 0x0000000000688947 */ /* 0x000fec0003800000 */
[----:B------:R-:W0:Y:S08]  /*0b60*/  LDC.64 R8, c[0x0][0x390] ;  /* 0x0000e400ff087b82 */ /* 0x000e300000000a00 */
[----:B------:R-:W1:Y:S01]  /*0b70*/  LDC.64 R10, c[0x0][0x398] ;  /* 0x0000e600ff0a7b82 */ /* 0x000e620000000a00 */
[----:B0-----:R-:W-:-:S07]  /*0b80*/  IMAD.WIDE R12, R4, 0x4, R8 ;  /* 0x00000004040c7825 */ /* 0x001fce00078e0208 */
[----:B------:R-:W0:Y:S01]  /*0b90*/  LDC.64 R8, c[0x0][0x3a0] ;  /* 0x0000e800ff087b82 */ /* 0x000e220000000a00 */
[----:B------:R-:W0:Y:S04]  /*0ba0*/  LDG.E R15, desc[UR4][R12.64] ;  /* 0x000000040c0f7981 */ /* 0x000e28000c1e1900 */
[----:B------:R-:W2:Y:S04]  /*0bb0*/  LDG.E R17, desc[UR4][R12.64+0x80] ;  /* 0x000080040c117981 */ /* 0x000ea8000c1e1900 */
[----:B------:R-:W3:Y:S04]  /*0bc0*/  LDG.E R19, desc[UR4][R12.64+0x100] ;  /* 0x000100040c137981 */ /* 0x000ee8000c1e1900 */
[----:B------:R-:W4:Y:S01]  /*0bd0*/  LDG.E R7, desc[UR4][R12.64+0x180] ;  /* 0x000180040c077981 */ /* 0x000f22000c1e1900 */
[----:B-1----:R-:W-:-:S05]  /*0be0*/  IMAD.WIDE R10, R4, 0x4, R10 ;  /* 0x00000004040a7825 */ /* 0x002fca00078e020a */
[----:B------:R-:W5:Y:S04]  /*0bf0*/  LDG.E R3, desc[UR4][R10.64] ;  /* 0x000000040a037981 */ /* 0x000f68000c1e1900 */
[----:B------:R-:W5:Y:S04]  /*0c00*/  LDG.E R20, desc[UR4][R10.64+0x80] ;  /* 0x000080040a147981 */ /* 0x000f68000c1e1900 */
[----:B------:R-:W5:Y:S04]  /*0c10*/  LDG.E R12, desc[UR4][R10.64+0x100] ;  /* 0x000100040a0c7981 */ /* 0x000f68000c1e1900 */
[----:B------:R-:W5:Y:S01]  /*0c20*/  LDG.E R22, desc[UR4][R10.64+0x180] ;  /* 0x000180040a167981 */ /* 0x000f62000c1e1900 */
[----:B0-----:R-:W-:-:S04]  /*0c30*/  IMAD.WIDE R14, R15, 0x4, R8 ;  /* 0x000000040f0e7825 */ /* 0x001fc800078e0208 */
[--C-:B--2---:R-:W-:Y:S02]  /*0c40*/  IMAD.WIDE R16, R17, 0x4, R8.reuse ;  /* 0x0000000411107825 */ /* 0x104fe400078e0208 */
[----:B------:R-:W5:Y:S02]  /*0c50*/  LDG.E R14, desc[UR4][R14.64] ;  /* 0x000000040e0e7981 */ /* 0x000f64000c1e1900 */
[--C-:B---3--:R-:W-:Y:S02]  /*0c60*/  IMAD.WIDE R18, R19, 0x4, R8.reuse ;  /* 0x0000000413127825 */ /* 0x108fe400078e0208 */
[----:B------:R-:W2:Y:S02]  /*0c70*/  LDG.E R16, desc[UR4][R16.64] ;  /* 0x0000000410107981 */ /* 0x000ea4000c1e1900 */
[----:B----4-:R-:W-:Y:S02]  /*0c80*/  IMAD.WIDE R8, R7, 0x4, R8 ;  /* 0x0000000407087825 */ /* 0x010fe400078e0208 */
[----:B------:R-:W3:Y:S04]  /*0c90*/  LDG.E R18, desc[UR4][R18.64] ;  /* 0x0000000412127981 */ /* 0x000ee8000c1e1900 */
[----:B------:R-:W4:Y:S01]  /*0ca0*/  LDG.E R8, desc[UR4][R8.64] ;  /* 0x0000000408087981 */ /* 0x000f22000c1e1900 */
[----:B------:R-:W-:Y:S01]  /*0cb0*/  IADD3 R4, PT, PT, R4, 0x80, RZ ;  /* 0x0000008004047810 */ /* 0x000fe20007ffe0ff */
[----:B-----5:R-:W-:-:S04]  /*0cc0*/  FFMA R3, R3, R14, R6 ;  /* 0x0000000e03037223 */ /* 0x020fc80000000006 */
[----:B--2---:R-:W-:-:S04]  /*0cd0*/  FFMA R3, R20, R16, R3 ;  /* 0x0000001014037223 */ /* 0x004fc80000000003 */
[----:B---3--:R-:W-:-:S04]  /*0ce0*/  FFMA R3, R12, R18, R3 ;  /* 0x000000120c037223 */ /* 0x008fc80000000003 */
[----:B----4-:R-:W-:-:S07]  /*0cf0*/  FFMA R6, R22, R8, R3 ;  /* 0x0000000816067223 */ /* 0x010fce0000000003 */
.L_x_8:
[----:B------:R-:W-:Y:S05]  /*0d00*/  BSYNC.RECONVERGENT B1 ;  /* 0x0000000000017941 */ /* 0x000fea0003800200 */
.L_x_7:
[----:B------:R-:W-:Y:S05]  /*0d10*/  @!P1 BRA `(.L_x_1) ;  /* 0x00000000003c9947 */ /* 0x000fea0003800000 */
[----:B------:R-:W0:Y:S01]  /*0d20*/  LDC.64 R8, c[0x0][0x3a0] ;  /* 0x0000e800ff087b82 */ /* 0x000e220000000a00 */
[----:B------:R-:W-:-:S07]  /*0d30*/  IADD3 R5, PT, PT, -R5, RZ, RZ ;  /* 0x000000ff05057210 */ /* 0x000fce0007ffe1ff */
[----:B------:R-:W1:Y:S08]  /*0d40*/  LDC.64 R10, c[0x0][0x390] ;  /* 0x0000e400ff0a7b82 */ /* 0x000e700000000a00 */
[----:B------:R-:W2:Y:S02]  /*0d50*/  LDC.64 R12, c[0x0][0x398] ;  /* 0x0000e600ff0c7b82 */ /* 0x000ea40000000a00 */
.L_x_9:
[----:B-1----:R-:W-:-:S05]  /*0d60*/  IMAD.WIDE R16, R4, 0x4, R10 ;  /* 0x0000000404107825 */ /* 0x002fca00078e020a */
[----:B------:R-:W0:Y:S01]  /*0d70*/  LDG.E R15, desc[UR4][R16.64] ;  /* 0x00000004100f7981 */ /* 0x000e22000c1e1900 */
[----:B--2---:R-:W-:-:S06]  /*0d80*/  IMAD.WIDE R18, R4, 0x4, R12 ;  /* 0x0000000404127825 */ /* 0x004fcc00078e020c */
[----:B------:R-:W2:Y:S01]  /*0d90*/  LDG.E R19, desc[UR4][R18.64] ;  /* 0x0000000412137981 */ /* 0x000ea2000c1e1900 */
[----:B------:R-:W-:Y:S01]  /*0da0*/  IADD3 R5, PT, PT, R5, 0x1, RZ ;  /* 0x0000000105057810 */ /* 0x000fe20007ffe0ff */
[----:B0-----:R-:W-:-:S06]  /*0db0*/  IMAD.WIDE R14, R15, 0x4, R8 ;  /* 0x000000040f0e7825 */ /* 0x001fcc00078e0208 */
[----:B------:R-:W2:Y:S01]  /*0dc0*/  LDG.E R14, desc[UR4][R14.64] ;  /* 0x000000040e0e7981 */ /* 0x000ea2000c1e1900 */
[----:B------:R-:W-:Y:S02]  /*0dd0*/  ISETP.NE.AND P0, PT, R5, RZ, PT ;  /* 0x000000ff0500720c */ /* 0x000fe40003f05270 */
[----:B------:R-:W-:Y:S01]  /*0de0*/  IADD3 R4, PT, PT, R4, 0x20, RZ ;  /* 0x0000002004047810 */ /* 0x000fe20007ffe0ff */
[----:B--2---:R-:W-:-:S10]  /*0df0*/  FFMA R6, R19, R14, R6 ;  /* 0x0000000e13067223 */ /* 0x004fd40000000006 */
[----:B------:R-:W-:Y:S05]  /*0e00*/  @P0 BRA `(.L_x_9) ;  /* 0xfffffffc00d40947 */ /* 0x000fea000383ffff */
.L_x_1:
[----:B------:R-:W-:Y:S05]  /*0e10*/  BSYNC.RECONVERGENT B0 ;  /* 0x0000000000007941 */ /* 0x000fea0003800200 */
.L_x_0:
[----:B------:R-:W0:Y:S01]  /*0e20*/  SHFL.DOWN PT, R3, R6, 0x10, 0x1f ;  /* 0x0a001f0006037f89 */ /* 0x000e2200000e0000 */
[----:B------:R-:W-:Y:S01]  /*0e30*/  ISETP.NE.AND P0, PT, R2, RZ, PT ;  /* 0x000000ff0200720c */ /* 0x000fe20003f05270 */
[----:B0-----:R-:W-:-:S05]  /*0e40*/  FADD R3, R3, R6 ;  /* 0x0000000603037221 */ /* 0x001fca0000000000 */
[----:B------:R-:W0:Y:S02]  /*0e50*/  SHFL.DOWN PT, R4, R3, 0x8, 0x1f ;  /* 0x09001f0003047f89 */ /* 0x000e2400000e0000 */
[----:B0-----:R-:W-:-:S05]  /*0e60*/  FADD R4, R3, R4 ;  /* 0x0000000403047221 */ /* 0x001fca0000000000 */
[----:B------:R-:W0:Y:S02]  /*0e70*/  SHFL.DOWN PT, R5, R4, 0x4, 0x1f ;  /* 0x08801f0004057f89 */ /* 0x000e2400000e0000 */
[----:B0-----:R-:W-:-:S05]  /*0e80*/  FADD R5, R4, R5 ;  /* 0x0000000504057221 */ /* 0x001fca0000000000 */
[----:B------:R-:W0:Y:S02]  /*0e90*/  SHFL.DOWN PT, R8, R5, 0x2, 0x1f ;  /* 0x08401f0005087f89 */ /* 0x000e2400000e0000 */
[----:B0-----:R-:W-:-:S05]  /*0ea0*/  FADD R8, R5, R8 ;  /* 0x0000000805087221 */ /* 0x001fca0000000000 */
[----:B------:R0:W1:Y:S01]  /*0eb0*/  SHFL.DOWN PT, R7, R8, 0x1, 0x1f ;  /* 0x08201f0008077f89 */ /* 0x00006200000e0000 */
[----:B------:R-:W-:Y:S05]  /*0ec0*/  @P0 EXIT ;  /* 0x000000000000094d */ /* 0x000fea0003800000 */
[----:B------:R-:W2:Y:S01]  /*0ed0*/  LDC.64 R2, c[0x0][0x3a8] ;  /* 0x0000ea00ff027b82 */ /* 0x000ea20000000a00 */
[----:B-1----:R-:W-:Y:S01]  /*0ee0*/  FADD R7, R8, R7 ;  /* 0x0000000708077221 */ /* 0x002fe20000000000 */
[----:B--2---:R-:W-:-:S05]  /*0ef0*/  IMAD.WIDE.U32 R2, R0, 0x4, R2 ;  /* 0x0000000400027825 */ /* 0x004fca00078e0002 */
[----:B------:R-:W-:Y:S01]  /*0f00*/  STG.E desc[UR4][R2.64], R7 ;  /* 0x0000000702007986 */ /* 0x000fe2000c101904 */
[----:B------:R-:W-:Y:S05]  /*0f10*/  EXIT ;  /* 0x000000000000794d */ /* 0x000fea0003800000 */
.L_x_10:
[----:B------:R-:W-:-:S00]  /*0f20*/  BRA `(.L_x_10) ;  /* 0xfffffffc00fc7947 */ /* 0x000fc0000383ffff */
[----:B------:R-:W-:-:S00]  /*0f30*/  NOP ;  /* 0x0000000000007918 */ /* 0x000fc00000000000 */
        /* <DEDUP_REMOVED lines=12> */
.L_x_55:


//--------------------- .text._Z18My_spmv_csr_kernelIifLj16ELj16EEvT_PKS0_S2_PKT0_S5_PS3_ --------------------------
	.section	.text._Z18My_spmv_csr_kernelIifLj16ELj16EEvT_PKS0_S2_PKT0_S5_PS3_,"ax",@progbits
	.align	128
        .global         _Z18My_spmv_csr_kernelIifLj16ELj16EEvT_PKS0_S2_PKT0_S5_PS3_
        .type           _Z18My_spmv_csr_kernelIifLj16ELj16EEvT_PKS0_S2_PKT0_S5_PS3_,@function
        .size           _Z18My_spmv_csr_kernelIifLj16ELj16EEvT_PKS0_S2_PKT0_S5_PS3_,(.L_x_56 - _Z18My_spmv_csr_kernelIifLj16ELj16EEvT_PKS0_S2_PKT0_S5_PS3_)
        .other          _Z18My_spmv_csr_kernelIifLj16ELj16EEvT_PKS0_S2_PKT0_S5_PS3_,@"STO_CUDA_ENTRY STV_DEFAULT"
_Z18My_spmv_csr_kernelIifLj16ELj16EEvT_PKS0_S2_PKT0_S5_PS3_:
.text._Z18My_spmv_csr_kernelIifLj16ELj16EEvT_PKS0_S2_PKT0_S5_PS3_:
        /* <DEDUP_REMOVED lines=33> */
.L_x_15:
        /* <DEDUP_REMOVED lines=89> */
.L_x_14:
[----:B------:R-:W-:Y:S05]  /*07a0*/  BSYNC.RECONVERGENT B1 ;  /* 0x0000000000017941 */ /* 0x000fea0003800200 */
.L_x_13:
        /* <DEDUP_REMOVED lines=52> */
.L_x_17:
[----:B------:R-:W-:Y:S05]  /*0af0*/  BSYNC.RECONVERGENT B1 ;  /* 0x0000000000017941 */ /* 0x000fea0003800200 */
.L_x_16:
        /* <DEDUP_REMOVED lines=32> */
.L_x_19:
[----:B------:R-:W-:Y:S05]  /*0d00*/  BSYNC.RECONVERGENT B1 ;  /* 0x0000000000017941 */ /* 0x000fea0003800200 */
.L_x_18:
[----:B------:R-:W-:Y:S05]  /*0d10*/  @!P1 BRA `(.L_x_12) ;  /* 0x00000000003c9947 */ /* 0x000fea0003800000 */
[----:B------:R-:W0:Y:S01]  /*0d20*/  LDC.64 R8, c[0x0][0x3a0] ;  /* 0x0000e800ff087b82 */ /* 0x000e220000000a00 */
[----:B------:R-:W-:-:S07]  /*0d30*/  IADD3 R5, PT, PT, -R5, RZ, RZ ;  /* 0x000000ff05057210 */ /* 0x000fce0007ffe1ff */
[----:B------:R-:W1:Y:S08]  /*0d40*/  LDC.64 R10, c[0x0][0x390] ;  /* 0x0000e400ff0a7b82 */ /* 0x000e700000000a00 */
[----:B------:R-:W2:Y:S02]  /*0d50*/  LDC.64 R12, c[0x0][0x398] ;  /* 0x0000e600ff0c7b82 */ /* 0x000ea40000000a00 */
.L_x_20:
        /* <DEDUP_REMOVED lines=11> */
.L_x_12:
[----:B------:R-:W-:Y:S05]  /*0e10*/  BSYNC.RECONVERGENT B0 ;  /* 0x0000000000007941 */ /* 0x000fea0003800200 */
.L_x_11:
[----:B------:R-:W0:Y:S01]  /*0e20*/  SHFL.DOWN PT, R3, R6, 0x8, 0x1f ;  /* 0x09001f0006037f89 */ /* 0x000e2200000e0000 */
[----:B------:R-:W-:Y:S01]  /*0e30*/  ISETP.NE.AND P0, PT, R2, RZ, PT ;  /* 0x000000ff0200720c */ /* 0x000fe20003f05270 */
        /* <DEDUP_REMOVED lines=8> */
[----:B01----:R-:W-:Y:S01]  /*0ec0*/  FADD R5, R5, R8 ;  /* 0x0000000805057221 */ /* 0x003fe20000000000 */
[----:B--2---:R-:W-:-:S05]  /*0ed0*/  IMAD.WIDE.U32 R2, R0, 0x4, R2 ;  /* 0x0000000400027825 */ /* 0x004fca00078e0002 */
[----:B------:R-:W-:Y:S01]  /*0ee0*/  STG.E desc[UR4][R2.64], R5 ;  /* 0x0000000502007986 */ /* 0x000fe2000c101904 */
[----:B------:R-:W-:Y:S05]  /*0ef0*/  EXIT ;  /* 0x000000000000794d */ /* 0x000fea0003800000 */
.L_x_21:
        /* <DEDUP_REMOVED lines=16> */
.L_x_56:


//--------------------- .text._Z18My_spmv_csr_kernelIifLj32ELj8EEvT_PKS0_S2_PKT0_S5_PS3_ --------------------------
	.section	.text._Z18My_spmv_csr_kernelIifLj32ELj8EEvT_PKS0_S2_PKT0_S5_PS3_,"ax",@progbits
	.align	128
        .global         _Z18My_spmv_csr_kernelIifLj32ELj8EEvT_PKS0_S2_PKT0_S5_PS3_
        .type           _Z18My_spmv_csr_kernelIifLj32ELj8EEvT_PKS0_S2_PKT0_S5_PS3_,@function
        .size           _Z18My_spmv_csr_kernelIifLj32ELj8EEvT_PKS0_S2_PKT0_S5_PS3_,(.L_x_57 - _Z18My_spmv_csr_kernelIifLj32ELj8EEvT_PKS0_S2_PKT0_S5_PS3_)
        .other          _Z18My_spmv_csr_kernelIifLj32ELj8EEvT_PKS0_S2_PKT0_S5_PS3_,@"STO_CUDA_ENTRY STV_DEFAULT"
_Z18My_spmv_csr_kernelIifLj32ELj8EEvT_PKS0_S2_PKT0_S5_PS3_:
.text._Z18My_spmv_csr_kernelIifLj32ELj8EEvT_PKS0_S2_PKT0_S5_PS3_:
        /* <DEDUP_REMOVED lines=33> */
.L_x_26:
        /* <DEDUP_REMOVED lines=89> */
.L_x_25:
[----:B------:R-:W-:Y:S05]  /*07a0*/  BSYNC.RECONVERGENT B1 ;  /* 0x0000000000017941 */ /* 0x000fea0003800200 */
.L_x_24:
        /* <DEDUP_REMOVED lines=52> */
.L_x_28:
[----:B------:R-:W-:Y:S05]  /*0af0*/  BSYNC.RECONVERGENT B1 ;  /* 0x0000000000017941 */ /* 0x000fea0003800200 */
.L_x_27:
        /* <DEDUP_REMOVED lines=32> */
.L_x_30:
[----:B------:R-:W-:Y:S05]  /*0d00*/  BSYNC.RECONVERGENT B1 ;  /* 0x0000000000017941 */ /* 0x000fea0003800200 */
.L_x_29:
[----:B------:R-:W-:Y:S05]  /*0d10*/  @!P1 BRA `(.L_x_23) ;  /* 0x00000000003c9947 */ /* 0x000fea0003800000 */
[----:B------:R-:W0:Y:S01]  /*0d20*/  LDC.64 R8, c[0x0][0x3a0] ;  /* 0x0000e800ff087b82 */ /* 0x000e220000000a00 */
[----:B------:R-:W-:-:S07]  /*0d30*/  IADD3 R5, PT, PT, -R5, RZ, RZ ;  /* 0x000000ff05057210 */ /* 0x000fce0007ffe1ff */
[----:B------:R-:W1:Y:S08]  /*0d40*/  LDC.64 R10, c[0x0][0x390] ;  /* 0x0000e400ff0a7b82 */ /* 0x000e700000000a00 */
[----:B------:R-:W2:Y:S02]  /*0d50*/  LDC.64 R12, c[0x0][0x398] ;  /* 0x0000e600ff0c7b82 */ /* 0x000ea40000000a00 */
.L_x_31:
        /* <DEDUP_REMOVED lines=11> */
.L_x_23:
[----:B------:R-:W-:Y:S05]  /*0e10*/  BSYNC.RECONVERGENT B0 ;  /* 0x0000000000007941 */ /* 0x000fea0003800200 */
.L_x_22:
[----:B------:R-:W0:Y:S01]  /*0e20*/  SHFL.DOWN PT, R3, R6, 0x4, 0x1f ;  /* 0x08801f0006037f89 */ /* 0x000e2200000e0000 */
[----:B------:R-:W-:Y:S01]  /*0e30*/  ISETP.NE.AND P0, PT, R2, RZ, PT ;  /* 0x000000ff0200720c */ /* 0x000fe20003f05270 */
        /* <DEDUP_REMOVED lines=10> */
.L_x_32:
        /* <DEDUP_REMOVED lines=10> */
.L_x_57:


//--------------------- .text._Z18My_spmv_csr_kernelIifLj64ELj4EEvT_PKS0_S2_PKT0_S5_PS3_ --------------------------
	.section	.text._Z18My_spmv_csr_kernelIifLj64ELj4EEvT_PKS0_S2_PKT0_S5_PS3_,"ax",@progbits
	.align	128
        .global         _Z18My_spmv_csr_kernelIifLj64ELj4EEvT_PKS0_S2_PKT0_S5_PS3_
        .type           _Z18My_spmv_csr_kernelIifLj64ELj4EEvT_PKS0_S2_PKT0_S5_PS3_,@function
        .size           _Z18My_spmv_csr_kernelIifLj64ELj4EEvT_PKS0_S2_PKT0_S5_PS3_,(.L_x_58 - _Z18My_spmv_csr_kernelIifLj64ELj4EEvT_PKS0_S2_PKT0_S5_PS3_)
        .other          _Z18My_spmv_csr_kernelIifLj64ELj4EEvT_PKS0_S2_PKT0_S5_PS3_,@"STO_CUDA_ENTRY STV_DEFAULT"
_Z18My_spmv_csr_kernelIifLj64ELj4EEvT_PKS0_S2_PKT0_S5_PS3_:
.text._Z18My_spmv_csr_kernelIifLj64ELj4EEvT_PKS0_S2_PKT0_S5_PS3_:
        /* <DEDUP_REMOVED lines=33> */
.L_x_37:
        /* <DEDUP_REMOVED lines=89> */
.L_x_36:
[----:B------:R-:W-:Y:S05]  /*07a0*/  BSYNC.RECONVERGENT B1 ;  /* 0x0000000000017941 */ /* 0x000fea0003800200 */
.L_x_35:
        /* <DEDUP_REMOVED lines=52> */
.L_x_39:
[----:B------:R-:W-:Y:S05]  /*0af0*/  BSYNC.RECONVERGENT B1 ;  /* 0x0000000000017941 */ /* 0x000fea0003800200 */
.L_x_38:
        /* <DEDUP_REMOVED lines=32> */
.L_x_41:
[----:B------:R-:W-:Y:S05]  /*0d00*/  BSYNC.RECONVERGENT B1 ;  /* 0x0000000000017941 */ /* 0x000fea0003800200 */
.L_x_40:
[----:B------:R-:W-:Y:S05]  /*0d10*/  @!P1 BRA `(.L_x_34) ;  /* 0x00000000003c9947 */ /* 0x000fea0003800000 */
[----:B------:R-:W0:Y:S01]  /*0d20*/  LDC.64 R8, c[0x0][0x3a0] ;  /* 0x0000e800ff087b82 */ /* 0x000e220000000a00 */
[----:B------:R-:W-:-:S07]  /*0d30*/  IADD3 R5, PT, PT, -R5, RZ, RZ ;  /* 0x000000ff05057210 */ /* 0x000fce0007ffe1ff */
[----:B------:R-:W1:Y:S08]  /*0d40*/  LDC.64 R10, c[0x0][0x390] ;  /* 0x0000e400ff0a7b82 */ /* 0x000e700000000a00 */
[----:B------:R-:W2:Y:S02]  /*0d50*/  LDC.64 R12, c[0x0][0x398] ;  /* 0x0000e600ff0c7b82 */ /* 0x000ea40000000a00 */
.L_x_42:
        /* <DEDUP_REMOVED lines=11> */
.L_x_34:
[----:B------:R-:W-:Y:S05]  /*0e10*/  BSYNC.RECONVERGENT B0 ;  /* 0x0000000000007941 */ /* 0x000fea0003800200 */
.L_x_33:
[----:B------:R-:W0:Y:S01]  /*0e20*/  SHFL.DOWN PT, R3, R6, 0x2, 0x1f ;  /* 0x08401f0006037f89 */ /* 0x000e2200000e0000 */
[----:B------:R-:W-:Y:S01]  /*0e30*/  ISETP.NE.AND P0, PT, R2, RZ, PT ;  /* 0x000000ff0200720c */ /* 0x000fe20003f05270 */
[----:B0-----:R-:W-:-:S05]  /*0e40*/  FADD R4, R3, R6 ;  /* 0x0000000603047221 */ /* 0x001fca0000000000 */
[----:B------:R0:W1:Y:S07]  /*0e50*/  SHFL.DOWN PT, R5, R4, 0x1, 0x1f ;  /* 0x08201f0004057f89 */ /* 0x00006e00000e0000 */
[----:B------:R-:W-:Y:S05]  /*0e60*/  @P0 EXIT ;  /* 0x000000000000094d */ /* 0x000fea0003800000 */
[----:B------:R-:W2:Y:S01]  /*0e70*/  LDC.64 R2, c[0x0][0x3a8] ;  /* 0x0000ea00ff027b82 */ /* 0x000ea20000000a00 */
[----:B-1----:R-:W-:Y:S01]  /*0e80*/  FADD R5, R4, R5 ;  /* 0x0000000504057221 */ /* 0x002fe20000000000 */
[----:B--2---:R-:W-:-:S05]  /*0e90*/  IMAD.WIDE.U32 R2, R0, 0x4, R2 ;  /* 0x0000000400027825 */ /* 0x004fca00078e0002 */
[----:B------:R-:W-:Y:S01]  /*0ea0*/  STG.E desc[UR4][R2.64], R5 ;  /* 0x0000000502007986 */ /* 0x000fe2000c101904 */
[----:B------:R-:W-:Y:S05]  /*0eb0*/  EXIT ;  /* 0x000000000000794d */ /* 0x000fea0003800000 */
.L_x_43:
        /* <DEDUP_REMOVED lines=12> */
.L_x_58:


//--------------------- .text._Z18My_spmv_csr_kernelIifLj128ELj2EEvT_PKS0_S2_PKT0_S5_PS3_ --------------------------
	.section	.text._Z18My_spmv_csr_kernelIifLj128ELj2EEvT_PKS0_S2_PKT0_S5_PS3_,"ax",@progbits
	.align	128
        .global         _Z18My_spmv_csr_kernelIifLj128ELj2EEvT_PKS0_S2_PKT0_S5_PS3_
        .type           _Z18My_spmv_csr_kernelIifLj128ELj2EEvT_PKS0_S2_PKT0_S5_PS3_,@function
        .size           _Z18My_spmv_csr_kernelIifLj128ELj2EEvT_PKS0_S2_PKT0_S5_PS3_,(.L_x_59 - _Z18My_spmv_csr_kernelIifLj128ELj2EEvT_PKS0_S2_PKT0_S5_PS3_)
        .other          _Z18My_spmv_csr_kernelIifLj128ELj2EEvT_PKS0_S2_PKT0_S5_PS3_,@"STO_CUDA_ENTRY STV_DEFAULT"
_Z18My_spmv_csr_kernelIifLj128ELj2EEvT_PKS0_S2_PKT0_S5_PS3_:
.text._Z18My_spmv_csr_kernelIifLj128ELj2EEvT_PKS0_S2_PKT0_S5_PS3_:
        /* <DEDUP_REMOVED lines=33> */
.L_x_48:
        /* <DEDUP_REMOVED lines=89> */
.L_x_47:
[----:B------:R-:W-:Y:S05]  /*07a0*/  BSYNC.RECONVERGENT B1 ;  /* 0x0000000000017941 */ /* 0x000fea0003800200 */
.L_x_46:
        /* <DEDUP_REMOVED lines=52> */
.L_x_50:
[----:B------:R-:W-:Y:S05]  /*0af0*/  BSYNC.RECONVERGENT B1 ;  /* 0x0000000000017941 */ /* 0x000fea0003800200 */
.L_x_49:
        /* <DEDUP_REMOVED lines=32> */
.L_x_52:
[----:B------:R-:W-:Y:S05]  /*0d00*/  BSYNC.RECONVERGENT B1 ;  /* 0x0000000000017941 */ /* 0x000fea0003800200 */
.L_x_51:
[----:B------:R-:W-:Y:S05]  /*0d10*/  @!P1 BRA `(.L_x_45) ;  /* 0x00000000003c9947 */ /* 0x000fea0003800000 */
[----:B------:R-:W0:Y:S01]  /*0d20*/  LDC.64 R8, c[0x0][0x3a0] ;  /* 0x0000e800ff087b82 */ /* 0x000e220000000a00 */
[----:B------:R-:W-:-:S07]  /*0d30*/  IADD3 R5, PT, PT, -R5, RZ, RZ ;  /* 0x000000ff05057210 */ /* 0x000fce0007ffe1ff */
[----:B------:R-:W1:Y:S08]  /*0d40*/  LDC.64 R10, c[0x0][0x390] ;  /* 0x0000e400ff0a7b82 */ /* 0x000e700000000a00 */
[----:B------:R-:W2:Y:S02]  /*0d50*/  LDC.64 R12, c[0x0][0x398] ;  /* 0x0000e600ff0c7b82 */ /* 0x000ea40000000a00 */
.L_x_53:
        /* <DEDUP_REMOVED lines=11> */
.L_x_45:
[----:B------:R-:W-:Y:S05]  /*0e10*/  BSYNC.RECONVERGENT B0 ;  /* 0x0000000000007941 */ /* 0x000fea0003800200 */
.L_x_44:
[----:B------:R-:W-:Y:S01]  /*0e20*/  ISETP.NE.AND P0, PT, R2, RZ, PT ;  /* 0x000000ff0200720c */ /* 0x000fe20003f05270 */
[----:B------:R0:W1:-:S12]  /*0e30*/  SHFL.DOWN PT, R5, R6, 0x1, 0x1f ;  /* 0x08201f0006057f89 */ /* 0x00005800000e0000 */
[----:B0-----:R-:W-:Y:S05]  /*0e40*/  @P0 EXIT ;  /* 0x000000000000094d */ /* 0x001fea0003800000 */
[----:B------:R-:W0:Y:S01]  /*0e50*/  LDC.64 R2, c[0x0][0x3a8] ;  /* 0x0000ea00ff027b82 */ /* 0x000e220000000a00 */
[----:B-1----:R-:W-:Y:S01]  /*0e60*/  FADD R5, R5, R6 ;  /* 0x0000000605057221 */ /* 0x002fe20000000000 */
[----:B0-----:R-:W-:-:S05]  /*0e70*/  IMAD.WIDE.U32 R2, R0, 0x4, R2 ;  /* 0x0000000400027825 */ /* 0x001fca00078e0002 */
[----:B------:R-:W-:Y:S01]  /*0e80*/  STG.E desc[UR4][R2.64], R5 ;  /* 0x0000000502007986 */ /* 0x000fe2000c101904 */
[----:B------:R-:W-:Y:S05]  /*0e90*/  EXIT ;  /* 0x000000000000794d */ /* 0x000fea0003800000 */
.L_x_54:
        /* <DEDUP_REMOVED lines=14> */
.L_x_59:


//--------------------- .nv.shared.reserved.0     --------------------------
	.section	.nv.shared.reserved.0,"aw",@nobits
	.weak		__nv_reservedSMEM_offset_0_alias
	.size		__nv_reservedSMEM_offset_0_alias, 0, 64
	.other		__nv_reservedSMEM_offset_0_alias,@"STO_CUDA_RESERVED_SHARED STV_DEFAULT"
__nv_reservedSMEM_offset_0_alias:
	.zero		0
	.zero		64


//--------------------- .nv.constant0._Z18My_spmv_csr_kernelIifLj8ELj32EEvT_PKS0_S2_PKT0_S5_PS3_ --------------------------
	.section	.nv.constant0._Z18My_spmv_csr_kernelIifLj8ELj32EEvT_PKS0_S2_PKT0_S5_PS3_,"a",@progbits
	.sectionflags	@""
	.align	4
.nv.constant0._Z18My_spmv_csr_kernelIifLj8ELj32EEvT_PKS0_S2_PKT0_S5_PS3_:
	.zero		944


//--------------------- .nv.constant0._Z18My_spmv_csr_kernelIifLj16ELj16EEvT_PKS0_S2_PKT0_S5_PS3_ --------------------------
	.section	.nv.constant0._Z18My_spmv_csr_kernelIifLj16ELj16EEvT_PKS0_S2_PKT0_S5_PS3_,"a",@progbits
	.sectionflags	@""
	.align	4
.nv.constant0._Z18My_spmv_csr_kernelIifLj16ELj16EEvT_PKS0_S2_PKT0_S5_PS3_:
	.zero		944


//--------------------- .nv.constant0._Z18My_spmv_csr_kernelIifLj32ELj8EEvT_PKS0_S2_PKT0_S5_PS3_ --------------------------
	.section	.nv.constant0._Z18My_spmv_csr_kernelIifLj32ELj8EEvT_PKS0_S2_PKT0_S5_PS3_,"a",@progbits
	.sectionflags	@""
	.align	4
.nv.constant0._Z18My_spmv_csr_kernelIifLj32ELj8EEvT_PKS0_S2_PKT0_S5_PS3_:
	.zero		944


//--------------------- .nv.constant0._Z18My_spmv_csr_kernelIifLj64ELj4EEvT_PKS0_S2_PKT0_S5_PS3_ --------------------------
	.section	.nv.constant0._Z18My_spmv_csr_kernelIifLj64ELj4EEvT_PKS0_S2_PKT0_S5_PS3_,"a",@progbits
	.sectionflags	@""
	.align	4
.nv.constant0._Z18My_spmv_csr_kernelIifLj64ELj4EEvT_PKS0_S2_PKT0_S5_PS3_:
	.zero		944


//--------------------- .nv.constant0._Z18My_spmv_csr_kernelIifLj128ELj2EEvT_PKS0_S2_PKT0_S5_PS3_ --------------------------
	.section	.nv.constant0._Z18My_spmv_csr_kernelIifLj128ELj2EEvT_PKS0_S2_PKT0_S5_PS3_,"a",@progbits
	.sectionflags	@""
	.align	4
.nv.constant0._Z18My_spmv_csr_kernelIifLj128ELj2EEvT_PKS0_S2_PKT0_S5_PS3_:
	.zero		944


//--------------------- SYMBOLS --------------------------

	.type		.nv.reservedSmem.offset0,@object
	.size		.nv.reservedSmem.offset0,0x4
